	.headerflags	@"EF_CUDA_TEXMODE_UNIFIED EF_CUDA_64BIT_ADDRESS EF_CUDA_ACCELERATORS EF_CUDA_SM90 EF_CUDA_VIRTUAL_SM(EF_CUDA_SM90)"
	.elftype	@"ET_EXEC"


//--------------------- .nv.info                  --------------------------
	.section	.nv.info,"",@"SHT_CUDA_INFO"
	.align	4


	//----- nvinfo : EIATTR_REGCOUNT
	.align		4
        /*0000*/ 	.byte	0x04, 0x2f
        /*0002*/ 	.short	(.L_1 - .L_0)
	.align		4
.L_0:
        /*0004*/ 	.word	index@(triton_mm)
        /*0008*/ 	.word	0x0000007e


	//----- nvinfo : EIATTR_MIN_STACK_SIZE
	.align		4
.L_1:
        /*000c*/ 	.byte	0x04, 0x12
        /*000e*/ 	.short	(.L_3 - .L_2)
	.align		4
.L_2:
        /*0010*/ 	.word	index@(triton_mm)
        /*0014*/ 	.word	0x00000000


	//----- nvinfo : EIATTR_FRAME_SIZE
	.align		4
.L_3:
        /*0018*/ 	.byte	0x04, 0x11
        /*001a*/ 	.short	(.L_5 - .L_4)
	.align		4
.L_4:
        /*001c*/ 	.word	index@(triton_mm)
        /*0020*/ 	.word	0x00000000


	//----- nvinfo : EIATTR_MIN_STACK_SIZE
	.align		4
.L_5:
        /*0024*/ 	.byte	0x04, 0x12
        /*0026*/ 	.short	(.L_7 - .L_6)
	.align		4
.L_6:
        /*0028*/ 	.word	index@(triton_mm)
        /*002c*/ 	.word	0x00000000
.L_7:


//--------------------- .nv.info.triton_mm        --------------------------
	.section	.nv.info.triton_mm,"",@"SHT_CUDA_INFO"
	.sectionflags	@""
	.align	4


	//----- nvinfo : EIATTR_CUDA_API_VERSION
	.align		4
        /*0000*/ 	.byte	0x04, 0x37
        /*0002*/ 	.short	(.L_9 - .L_8)
.L_8:
        /*0004*/ 	.word	0x0000007c


	//----- nvinfo : EIATTR_KPARAM_INFO
	.align		4
.L_9:
        /*0008*/ 	.byte	0x04, 0x17
        /*000a*/ 	.short	(.L_11 - .L_10)
.L_10:
        /*000c*/ 	.word	0x00000000
        /*0010*/ 	.short	0x0004
        /*0012*/ 	.short	0x0020
        /*0014*/ 	.byte	0x00, 0xf0, 0x11, 0x00


	//----- nvinfo : EIATTR_KPARAM_INFO
	.align		4
.L_11:
        /*0018*/ 	.byte	0x04, 0x17
        /*001a*/ 	.short	(.L_13 - .L_12)
.L_12:
        /*001c*/ 	.word	0x00000000
        /*0020*/ 	.short	0x0003
        /*0022*/ 	.short	0x0018
        /*0024*/ 	.byte	0x00, 0xf0, 0x21, 0x00


	//----- nvinfo : EIATTR_KPARAM_INFO
	.align		4
.L_13:
        /*0028*/ 	.byte	0x04, 0x17
        /*002a*/ 	.short	(.L_15 - .L_14)
.L_14:
        /*002c*/ 	.word	0x00000000
        /*0030*/ 	.short	0x0002
        /*0032*/ 	.short	0x0010
        /*0034*/ 	.byte	0x00, 0xf0, 0x21, 0x00


	//----- nvinfo : EIATTR_KPARAM_INFO
	.align		4
.L_15:
        /*0038*/ 	.byte	0x04, 0x17
        /*003a*/ 	.short	(.L_17 - .L_16)
.L_16:
        /*003c*/ 	.word	0x00000000
        /*0040*/ 	.short	0x0001
        /*0042*/ 	.short	0x0008
        /*0044*/ 	.byte	0x00, 0xf0, 0x21, 0x00


	//----- nvinfo : EIATTR_KPARAM_INFO
	.align		4
.L_17:
        /*0048*/ 	.byte	0x04, 0x17
        /*004a*/ 	.short	(.L_19 - .L_18)
.L_18:
        /*004c*/ 	.word	0x00000000
        /*0050*/ 	.short	0x0000
        /*0052*/ 	.short	0x0000
        /*0054*/ 	.byte	0x00, 0xf0, 0x21, 0x00


	//----- nvinfo : EIATTR_SPARSE_MMA_MASK
	.align		4
.L_19:
        /*0058*/ 	.byte	0x03, 0x50
        /*005a*/ 	.short	0x0000


	//----- nvinfo : EIATTR_MAXREG_COUNT
	.align		4
        /*005c*/ 	.byte	0x03, 0x1b
        /*005e*/ 	.short	0x00ff


	//----- nvinfo : EIATTR_COOP_GROUP_MASK_REGIDS
	.align		4
        /*0060*/ 	.byte	0x04, 0x29
        /*0062*/ 	.short	(.L_21 - .L_20)


	//   ....[0]....
.L_20:
        /*0064*/ 	.word	0xffffffff


	//----- nvinfo : EIATTR_COOP_GROUP_INSTR_OFFSETS
	.align		4
.L_21:
        /*0068*/ 	.byte	0x04, 0x28
        /*006a*/ 	.short	(.L_23 - .L_22)


	//   ....[0]....
.L_22:
        /*006c*/ 	.word	0x000013c0


	//----- nvinfo : EIATTR_EXIT_INSTR_OFFSETS
	.align		4
.L_23:
        /*0070*/ 	.byte	0x04, 0x1c
        /*0072*/ 	.short	(.L_25 - .L_24)


	//   ....[0]....
.L_24:
        /*0074*/ 	.word	0x00000050


	//   ....[1]....
        /*0078*/ 	.word	0x00002f70


	//   ....[2]....
        /*007c*/ 	.word	0x00002f90


	//----- nvinfo : EIATTR_MAX_THREADS
	.align		4
.L_25:
        /*0080*/ 	.byte	0x04, 0x05
        /*0082*/ 	.short	(.L_27 - .L_26)
.L_26:
        /*0084*/ 	.word	0x00000080
        /*0088*/ 	.word	0x00000001
        /*008c*/ 	.word	0x00000001


	//----- nvinfo : EIATTR_CBANK_PARAM_SIZE
	.align		4
.L_27:
        /*0090*/ 	.byte	0x03, 0x19
        /*0092*/ 	.short	0x0024


	//----- nvinfo : EIATTR_PARAM_CBANK
	.align		4
        /*0094*/ 	.byte	0x04, 0x0a
        /*0096*/ 	.short	(.L_29 - .L_28)
	.align		4
.L_28:
        /*0098*/ 	.word	index@(.nv.constant0.triton_mm)
        /*009c*/ 	.short	0x0210
        /*009e*/ 	.short	0x0024


	//----- nvinfo : EIATTR_SW_WAR
	.align		4
.L_29:
        /*00a0*/ 	.byte	0x04, 0x36
        /*00a2*/ 	.short	(.L_31 - .L_30)
.L_30:
        /*00a4*/ 	.word	0x00000008
.L_31:


//--------------------- .nv.callgraph             --------------------------
	.section	.nv.callgraph,"",@"SHT_CUDA_CALLGRAPH"
	.align	4
	.sectionentsize	8
	.align		4
        /*0000*/ 	.word	0x00000000
	.align		4
        /*0004*/ 	.word	0xffffffff
	.align		4
        /*0008*/ 	.word	0x00000000
	.align		4
        /*000c*/ 	.word	0xfffffffe
	.align		4
        /*0010*/ 	.word	0x00000000
	.align		4
        /*0014*/ 	.word	0xfffffffd
	.align		4
        /*0018*/ 	.word	0x00000000
	.align		4
        /*001c*/ 	.word	0xfffffffc


//--------------------- .text.triton_mm           --------------------------
	.section	.text.triton_mm,"ax",@progbits
	.sectionflags	@"SHF_BARRIERS=1"
	.align	128
        .global         triton_mm
        .type           triton_mm,@function
        .size           triton_mm,(.L_x_2 - triton_mm)
        .other          triton_mm,@"STO_CUDA_ENTRY STV_DEFAULT"
triton_mm:
.text.triton_mm:
[----:B------:R-:W1:Y:S02]  /*0000*/  LDC R1, c[0x0][0x28] ;  /* 0x00000a00ff017b82 */ /* 0x000e640000000800 */
[----:B------:R-:W2:Y:S01]  /*0010*/  LDC R8, c[0x0][0x230] ;  /* 0x00008c00ff087b82 */ /* 0x000ea20000000800 */
[----:B------:R-:W-:-:S04]  /*0020*/  IMAD.MOV.U32 R3, RZ, RZ, 0xc00 ;  /* 0x00000c00ff037424 */ /* 0x000fc800078e00ff */
[----:B--2---:R-:W-:-:S05]  /*0030*/  IMAD R0, R8, R3, 0xc00000 ;  /* 0x00c0000008007424 */ /* 0x004fca00078e0203 */
[----:B------:R-:W-:-:S13]  /*0040*/  ISETP.NE.AND P0, PT, R0, RZ, PT ;  /* 0x000000ff0000720c */ /* 0x000fda0003f05270 */
[----:B------:R-:W-:Y:S05]  /*0050*/  @!P0 EXIT ;  /* 0x000000000000894d */ /* 0x000fea0003800000 */
[----:B------:R-:W2:Y:S01]  /*0060*/  S2R R12, SR_CTAID.X ;  /* 0x00000000000c7919 */ /* 0x000ea20000002500 */
[----:B------:R-:W-:Y:S01]  /*0070*/  VIADD R0, R8, 0x103f ;  /* 0x0000103f08007836 */ /* 0x000fe20000000000 */
[----:B------:R-:W3:Y:S01]  /*0080*/  S2UR UR14, SR_CgaCtaId ;  /* 0x00000000000e79c3 */ /* 0x000ee20000008800 */
[----:B------:R-:W-:Y:S01]  /*0090*/  UMOV UR4, 0x400 ;  /* 0x0000040000047882 */ /* 0x000fe20000000000 */
[----:B------:R-:W-:Y:S01]  /*00a0*/  ULDC.64 UR18, c[0x0][0x208] ;  /* 0x0000820000127ab9 */ /* 0x000fe20000000a00 */
[----:B------:R-:W-:Y:S01]  /*00b0*/  IMAD.MOV.U32 R115, RZ, RZ, -0x40 ;  /* 0xffffffc0ff737424 */ /* 0x000fe200078e00ff */
[----:B------:R-:W-:Y:S02]  /*00c0*/  SHF.R.S32.HI R3, RZ, 0x1f, R0 ;  /* 0x0000001fff037819 */ /* 0x000fe40000011400 */
[----:B------:R-:W-:Y:S02]  /*00d0*/  CS2R R64, SRZ ;  /* 0x0000000000407805 */ /* 0x000fe4000001ff00 */
[----:B------:R-:W-:-:S02]  /*00e0*/  CS2R R66, SRZ ;  /* 0x0000000000427805 */ /* 0x000fc4000001ff00 */
[----:B------:R-:W-:Y:S02]  /*00f0*/  CS2R R68, SRZ ;  /* 0x0000000000447805 */ /* 0x000fe4000001ff00 */
[----:B------:R-:W-:Y:S01]  /*0100*/  LEA.HI R3, R3, R0, RZ, 0x6 ;  /* 0x0000000003037211 */ /* 0x000fe200078f30ff */
[----:B------:R-:W-:Y:S01]  /*0110*/  VIADD R0, R8, 0x1000 ;  /* 0x0000100008007836 */ /* 0x000fe20000000000 */
[----:B------:R-:W4:Y:S01]  /*0120*/  LDC.64 R46, c[0x0][0x220] ;  /* 0x00008800ff2e7b82 */ /* 0x000f220000000a00 */
[----:B------:R-:W-:Y:S02]  /*0130*/  CS2R R70, SRZ ;  /* 0x0000000000467805 */ /* 0x000fe4000001ff00 */
[----:B------:R-:W-:Y:S02]  /*0140*/  CS2R R72, SRZ ;  /* 0x0000000000487805 */ /* 0x000fe4000001ff00 */
[----:B------:R-:W-:Y:S02]  /*0150*/  CS2R R74, SRZ ;  /* 0x00000000004a7805 */ /* 0x000fe4000001ff00 */
[----:B------:R-:W-:-:S02]  /*0160*/  IABS R32, R0 ;  /* 0x0000000000207213 */ /* 0x000fc40000000000 */
[----:B------:R-:W-:Y:S02]  /*0170*/  CS2R R76, SRZ ;  /* 0x00000000004c7805 */ /* 0x000fe4000001ff00 */
[----:B------:R-:W-:Y:S02]  /*0180*/  CS2R R78, SRZ ;  /* 0x00000000004e7805 */ /* 0x000fe4000001ff00 */
[----:B------:R-:W-:Y:S02]  /*0190*/  CS2R R80, SRZ ;  /* 0x0000000000507805 */ /* 0x000fe4000001ff00 */
[----:B------:R-:W-:Y:S02]  /*01a0*/  CS2R R82, SRZ ;  /* 0x0000000000527805 */ /* 0x000fe4000001ff00 */
[----:B------:R-:W-:Y:S02]  /*01b0*/  CS2R R84, SRZ ;  /* 0x0000000000547805 */ /* 0x000fe4000001ff00 */
[----:B------:R-:W-:Y:S01]  /*01c0*/  CS2R R86, SRZ ;  /* 0x0000000000567805 */ /* 0x000fe2000001ff00 */
[----:B------:R-:W-:Y:S01]  /*01d0*/  UMOV UR15, 0x1 ;  /* 0x00000001000f7882 */ /* 0x000fe20000000000 */
[----:B------:R-:W-:Y:S01]  /*01e0*/  UMOV UR6, 0xffffffff ;  /* 0xffffffff00067882 */ /* 0x000fe20000000000 */
[----:B------:R-:W-:Y:S01]  /*01f0*/  UMOV UR5, URZ ;  /* 0x0000003f00057c82 */ /* 0x000fe20008000000 */
[----:B---3--:R-:W-:-:S03]  /*0200*/  UPRMT UR14, UR14, 0x654, UR4 ;  /* 0x000006540e0e7896 */ /* 0x008fc60008000004 */
[----:B------:R-:W-:Y:S01]  /*0210*/  UMOV UR4, URZ ;  /* 0x0000003f00047c82 */ /* 0x000fe20008000000 */
[----:B------:R-:W-:Y:S01]  /*0220*/  UIADD3 UR17, UR14, 0x6000, URZ ;  /* 0x000060000e117890 */ /* 0x000fe2000fffe03f */
[----:B--2---:R-:W-:Y:S01]  /*0230*/  IMAD.HI R2, R12, 0x2aaaaaab, RZ ;  /* 0x2aaaaaab0c027827 */ /* 0x004fe200078e02ff */
[----:B------:R-:W-:-:S04]  /*0240*/  IABS R11, R12 ;  /* 0x0000000c000b7213 */ /* 0x000fc80000000000 */
[----:B------:R-:W-:-:S04]  /*0250*/  SHF.R.U32.HI R5, RZ, 0x1f, R2 ;  /* 0x0000001fff057819 */ /* 0x000fc80000011602 */
[----:B------:R-:W-:-:S05]  /*0260*/  LEA.HI.SX32 R5, R2, R5, 0x1b ;  /* 0x0000000502057211 */ /* 0x000fca00078fdaff */
[C---:B------:R-:W-:Y:S02]  /*0270*/  IMAD.SHL.U32 R6, R5.reuse, 0x8, RZ ;  /* 0x0000000805067824 */ /* 0x040fe400078e00ff */
[----:B------:R-:W-:-:S03]  /*0280*/  IMAD R5, R5, -0xc0, R12 ;  /* 0xffffff4005057824 */ /* 0x000fc600078e020c */
[----:B------:R-:W-:Y:S02]  /*0290*/  LEA.HI.SX32 R3, R3, -R6, 0x1a ;  /* 0x8000000603037211 */ /* 0x000fe400078fd2ff */
[----:B------:R-:W-:Y:S02]  /*02a0*/  IABS R10, R5 ;  /* 0x00000005000a7213 */ /* 0x000fe40000000000 */
[----:B------:R-:W-:-:S04]  /*02b0*/  VIMNMX R4, R3, 0x8, PT ;  /* 0x0000000803047848 */ /* 0x000fc80003fe0100 */
[-C--:B------:R-:W-:Y:S02]  /*02c0*/  IABS R14, R4.reuse ;  /* 0x00000004000e7213 */ /* 0x080fe40000000000 */
[-C--:B------:R-:W-:Y:S02]  /*02d0*/  IABS R8, R4.reuse ;  /* 0x0000000400087213 */ /* 0x080fe40000000000 */
[----:B------:R-:W2:Y:S01]  /*02e0*/  I2F.RP R7, R14 ;  /* 0x0000000e00077306 */ /* 0x000ea20000209400 */
[----:B------:R-:W-:-:S04]  /*02f0*/  LOP3.LUT R5, R5, R4, RZ, 0x3c, !PT ;  /* 0x0000000405057212 */ /* 0x000fc800078e3cff */
[----:B------:R-:W-:-:S03]  /*0300*/  ISETP.GE.AND P3, PT, R5, RZ, PT ;  /* 0x000000ff0500720c */ /* 0x000fc60003f66270 */
[----:B--2---:R-:W2:Y:S02]  /*0310*/  MUFU.RCP R7, R7 ;  /* 0x0000000700077308 */ /* 0x004ea40000001000 */
[----:B--2---:R-:W-:Y:S02]  /*0320*/  VIADD R2, R7, 0xffffffe ;  /* 0x0ffffffe07027836 */ /* 0x004fe40000000000 */
[----:B------:R-:W-:-:S04]  /*0330*/  IMAD.MOV R7, RZ, RZ, -R8 ;  /* 0x000000ffff077224 */ /* 0x000fc800078e0a08 */
[----:B------:R2:W3:Y:S02]  /*0340*/  F2I.FTZ.U32.TRUNC.NTZ R3, R2 ;  /* 0x0000000200037305 */ /* 0x0004e4000021f000 */
[----:B--2---:R-:W-:Y:S02]  /*0350*/  IMAD.MOV.U32 R2, RZ, RZ, RZ ;  /* 0x000000ffff027224 */ /* 0x004fe400078e00ff */
[----:B---3--:R-:W-:-:S04]  /*0360*/  IMAD.MOV R9, RZ, RZ, -R3 ;  /* 0x000000ffff097224 */ /* 0x008fc800078e0a03 */
[----:B------:R-:W-:-:S04]  /*0370*/  IMAD R9, R9, R14, RZ ;  /* 0x0000000e09097224 */ /* 0x000fc800078e02ff */
[----:B------:R-:W-:-:S04]  /*0380*/  IMAD.HI.U32 R3, R3, R9, R2 ;  /* 0x0000000903037227 */ /* 0x000fc800078e0002 */
[----:B------:R-:W-:Y:S02]  /*0390*/  IMAD.MOV.U32 R2, RZ, RZ, R10 ;  /* 0x000000ffff027224 */ /* 0x000fe400078e000a */
[----:B------:R-:W2:Y:S02]  /*03a0*/  I2F.RP R10, R32 ;  /* 0x00000020000a7306 */ /* 0x000ea40000209400 */
[----:B------:R-:W-:-:S04]  /*03b0*/  IMAD.HI.U32 R8, R3, R2, RZ ;  /* 0x0000000203087227 */ /* 0x000fc800078e00ff */
[----:B------:R-:W-:Y:S02]  /*03c0*/  IMAD R9, R8, R7, R2 ;  /* 0x0000000708097224 */ /* 0x000fe400078e0202 */
[----:B------:R-:W-:-:S03]  /*03d0*/  IMAD.MOV.U32 R2, RZ, RZ, R11 ;  /* 0x000000ffff027224 */ /* 0x000fc600078e000b */
[C---:B------:R-:W-:Y:S01]  /*03e0*/  ISETP.GT.U32.AND P2, PT, R14.reuse, R9, PT ;  /* 0x000000090e00720c */ /* 0x040fe20003f44070 */
[----:B------:R-:W-:Y:S01]  /*03f0*/  IMAD.HI.U32 R3, R3, R2, RZ ;  /* 0x0000000203037227 */ /* 0x000fe200078e00ff */
[----:B--2---:R-:W2:Y:S03]  /*0400*/  MUFU.RCP R10, R10 ;  /* 0x0000000a000a7308 */ /* 0x004ea60000001000 */
[----:B------:R-:W-:Y:S02]  /*0410*/  IMAD R7, R3, R7, R2 ;  /* 0x0000000703077224 */ /* 0x000fe400078e0202 */
[----:B------:R-:W3:Y:S03]  /*0420*/  S2R R2, SR_TID.X ;  /* 0x0000000000027919 */ /* 0x000ee60000002100 */
[----:B------:R-:W-:-:S03]  /*0430*/  ISETP.GT.U32.AND P1, PT, R14, R7, PT ;  /* 0x000000070e00720c */ /* 0x000fc60003f24070 */
[----:B------:R-:W-:Y:S02]  /*0440*/  @!P2 IMAD.IADD R9, R9, 0x1, -R14 ;  /* 0x000000010909a824 */ /* 0x000fe400078e0a0e */
[----:B------:R-:W-:Y:S01]  /*0450*/  @!P2 VIADD R8, R8, 0x1 ;  /* 0x000000010808a836 */ /* 0x000fe20000000000 */
[----:B------:R-:W-:Y:S02]  /*0460*/  ISETP.GE.AND P2, PT, R12, RZ, PT ;  /* 0x000000ff0c00720c */ /* 0x000fe40003f46270 */
[----:B------:R-:W-:Y:S01]  /*0470*/  ISETP.GE.U32.AND P0, PT, R9, R14, PT ;  /* 0x0000000e0900720c */ /* 0x000fe20003f06070 */
[----:B--2---:R-:W-:-:S04]  /*0480*/  VIADD R9, R10, 0xffffffe ;  /* 0x0ffffffe0a097836 */ /* 0x004fc80000000000 */
[----:B------:R-:W-:Y:S01]  /*0490*/  @!P1 IMAD.IADD R7, R7, 0x1, -R14 ;  /* 0x0000000107079824 */ /* 0x000fe200078e0a0e */
[----:B------:R-:W2:Y:S04]  /*04a0*/  F2I.FTZ.U32.TRUNC.NTZ R5, R9 ;  /* 0x0000000900057305 */ /* 0x000ea8000021f000 */
[----:B------:R-:W-:-:S03]  /*04b0*/  ISETP.GT.U32.AND P1, PT, R14, R7, PT ;  /* 0x000000070e00720c */ /* 0x000fc60003f24070 */
[----:B------:R-:W-:Y:S01]  /*04c0*/  @P0 VIADD R8, R8, 0x1 ;  /* 0x0000000108080836 */ /* 0x000fe20000000000 */
[----:B------:R-:W-:Y:S02]  /*04d0*/  ISETP.NE.AND P0, PT, R4, RZ, PT ;  /* 0x000000ff0400720c */ /* 0x000fe40003f05270 */
[----:B------:R-:W-:Y:S01]  /*04e0*/  LOP3.LUT R4, RZ, R4, RZ, 0x33, !PT ;  /* 0x00000004ff047212 */ /* 0x000fe200078e33ff */
[----:B------:R-:W-:Y:S01]  /*04f0*/  @!P3 IMAD.MOV R8, RZ, RZ, -R8 ;  /* 0x000000ffff08b224 */ /* 0x000fe200078e0a08 */
[----:B---3--:R-:W-:Y:S01]  /*0500*/  SHF.R.U32.HI R10, RZ, 0x3, R2 ;  /* 0x00000003ff0a7819 */ /* 0x008fe20000011602 */
[----:B--2---:R-:W-:-:S03]  /*0510*/  IMAD.MOV R11, RZ, RZ, -R5 ;  /* 0x000000ffff0b7224 */ /* 0x004fc600078e0a05 */
[----:B------:R-:W-:Y:S01]  /*0520*/  SEL R3, R4, R8, !P0 ;  /* 0x0000000804037207 */ /* 0x000fe20004000000 */
[----:B------:R-:W-:Y:S01]  /*0530*/  @!P1 IMAD.IADD R7, R7, 0x1, -R14 ;  /* 0x0000000107079824 */ /* 0x000fe200078e0a0e */
[----:B------:R-:W-:Y:S01]  /*0540*/  SGXT.U32 R14, R10, 0x4 ;  /* 0x000000040a0e781a */ /* 0x000fe20000000000 */
[----:B------:R-:W-:Y:S01]  /*0550*/  IMAD R11, R11, R32, RZ ;  /* 0x000000200b0b7224 */ /* 0x000fe200078e02ff */
[----:B------:R-:W-:Y:S01]  /*0560*/  SHF.R.U32.HI R116, RZ, 0x5, R2 ;  /* 0x00000005ff747819 */ /* 0x000fe20000011602 */
[----:B------:R-:W-:Y:S01]  /*0570*/  IMAD.SHL.U32 R3, R3, 0x80, RZ ;  /* 0x0000008003037824 */ /* 0x000fe200078e00ff */
[----:B------:R-:W-:Y:S01]  /*0580*/  LOP3.LUT R12, R14, 0x70, RZ, 0xfc, !PT ;  /* 0x000000700e0c7812 */ /* 0x000fe200078efcff */
[----:B------:R-:W-:Y:S01]  /*0590*/  @!P2 IMAD.MOV R7, RZ, RZ, -R7 ;  /* 0x000000ffff07a224 */ /* 0x000fe200078e0a07 */
[----:B------:R-:W-:Y:S02]  /*05a0*/  LOP3.LUT R114, R116, 0x7fffffc, RZ, 0xc0, !PT ;  /* 0x07fffffc74727812 */ /* 0x000fe400078ec0ff */
[----:B------:R-:W-:-:S02]  /*05b0*/  LOP3.LUT R31, R3, R14, RZ, 0xfc, !PT ;  /* 0x0000000e031f7212 */ /* 0x000fc400078efcff */
[----:B------:R-:W-:Y:S01]  /*05c0*/  SEL R7, R4, R7, !P0 ;  /* 0x0000000704077207 */ /* 0x000fe20004000000 */
[----:B------:R-:W-:Y:S01]  /*05d0*/  IMAD.MOV.U32 R4, RZ, RZ, RZ ;  /* 0x000000ffff047224 */ /* 0x000fe200078e00ff */
[----:B------:R-:W-:Y:S01]  /*05e0*/  LOP3.LUT R33, R3, 0x10, R14, 0xfe, !PT ;  /* 0x0000001003217812 */ /* 0x000fe200078efe0e */
[----:B------:R-:W-:Y:S01]  /*05f0*/  IMAD.HI R9, R31, 0x2aaaaaab, RZ ;  /* 0x2aaaaaab1f097827 */ /* 0x000fe200078e02ff */
[----:B------:R-:W-:Y:S02]  /*0600*/  LOP3.LUT R35, R3, 0x20, R14, 0xfe, !PT ;  /* 0x0000002003237812 */ /* 0x000fe400078efe0e */
[----:B------:R-:W-:Y:S01]  /*0610*/  LOP3.LUT R37, R3, 0x30, R14, 0xfe, !PT ;  /* 0x0000003003257812 */ /* 0x000fe200078efe0e */
[----:B------:R-:W-:Y:S01]  /*0620*/  IMAD.HI.U32 R8, R5, R11, R4 ;  /* 0x0000000b05087227 */ /* 0x000fe200078e0004 */
[----:B------:R-:W-:Y:S02]  /*0630*/  SHF.R.U32.HI R4, RZ, 0x1f, R9 ;  /* 0x0000001fff047819 */ /* 0x000fe40000011609 */
[----:B------:R-:W-:Y:S01]  /*0640*/  SHF.R.U32.HI R5, RZ, 0x4, R2 ;  /* 0x00000004ff057819 */ /* 0x000fe20000011602 */
[----:B------:R-:W-:Y:S01]  /*0650*/  IMAD.IADD R6, R6, 0x1, R7 ;  /* 0x0000000106067824 */ /* 0x000fe200078e0207 */
[----:B------:R-:W-:Y:S01]  /*0660*/  LEA.HI R16, R9, R4, RZ, 0x17 ;  /* 0x0000000409107211 */ /* 0x000fe200078fb8ff */
[----:B------:R-:W-:Y:S01]  /*0670*/  IMAD.HI R10, R33, 0x2aaaaaab, RZ ;  /* 0x2aaaaaab210a7827 */ /* 0x000fe200078e02ff */
[----:B------:R-:W-:-:S02]  /*0680*/  SGXT.U32 R5, R5, 0x3 ;  /* 0x000000030505781a */ /* 0x000fc40000000000 */
[----:B------:R-:W-:Y:S01]  /*0690*/  IABS R11, R0 ;  /* 0x00000000000b7213 */ /* 0x000fe20000000000 */
[----:B------:R-:W-:Y:S01]  /*06a0*/  IMAD.SHL.U32 R4, R6, 0x40, RZ ;  /* 0x0000004006047824 */ /* 0x000fe200078e00ff */
[----:B------:R-:W-:Y:S02]  /*06b0*/  SHF.R.U32.HI R7, RZ, 0x1f, R10 ;  /* 0x0000001fff077819 */ /* 0x000fe4000001160a */
[----:B------:R-:W-:Y:S01]  /*06c0*/  LOP3.LUT R45, R3, 0x70, R14, 0xfe, !PT ;  /* 0x00000070032d7812 */ /* 0x000fe200078efe0e */
[----:B------:R-:W-:Y:S01]  /*06d0*/  IMAD.MOV R19, RZ, RZ, -R11 ;  /* 0x000000ffff137224 */ /* 0x000fe200078e0a0b */
[----:B------:R-:W-:Y:S02]  /*06e0*/  LOP3.LUT R6, R4, R14, RZ, 0xfc, !PT ;  /* 0x0000000e04067212 */ /* 0x000fe400078efcff */
[----:B------:R-:W-:Y:S01]  /*06f0*/  LEA.HI R20, R10, R7, RZ, 0x17 ;  /* 0x000000070a147211 */ /* 0x000fe200078fb8ff */
[----:B------:R-:W-:Y:S01]  /*0700*/  IMAD.HI R7, R35, 0x2aaaaaab, RZ ;  /* 0x2aaaaaab23077827 */ /* 0x000fe200078e02ff */
[----:B------:R-:W-:-:S02]  /*0710*/  LOP3.LUT R5, R4, R5, RZ, 0xfc, !PT ;  /* 0x0000000504057212 */ /* 0x000fc400078efcff */
[----:B------:R-:W-:Y:S01]  /*0720*/  LOP3.LUT R9, R4, 0x10, R14, 0xfe, !PT ;  /* 0x0000001004097812 */ /* 0x000fe200078efe0e */
[----:B------:R-:W-:Y:S01]  /*0730*/  IMAD.HI R29, R45, 0x2aaaaaab, RZ ;  /* 0x2aaaaaab2d1d7827 */ /* 0x000fe200078e02ff */
[----:B------:R-:W-:Y:S02]  /*0740*/  LOP3.LUT R10, R4, 0x20, R14, 0xfe, !PT ;  /* 0x00000020040a7812 */ /* 0x000fe400078efe0e */
[----:B------:R-:W-:Y:S02]  /*0750*/  LOP3.LUT R4, R4, 0x30, R14, 0xfe, !PT ;  /* 0x0000003004047812 */ /* 0x000fe400078efe0e */
[----:B------:R-:W-:Y:S02]  /*0760*/  IABS R15, R6 ;  /* 0x00000006000f7213 */ /* 0x000fe40000000000 */
[----:B------:R-:W-:Y:S02]  /*0770*/  ISETP.GE.AND P3, PT, R9, RZ, PT ;  /* 0x000000ff0900720c */ /* 0x000fe40003f66270 */
[----:B------:R-:W-:-:S02]  /*0780*/  IABS R17, R9 ;  /* 0x0000000900117213 */ /* 0x000fc40000000000 */
[----:B------:R-:W-:Y:S02]  /*0790*/  ISETP.GE.AND P0, PT, R6, RZ, PT ;  /* 0x000000ff0600720c */ /* 0x000fe40003f06270 */
[----:B------:R-:W-:Y:S02]  /*07a0*/  ISETP.GE.AND P1, PT, R4, RZ, PT ;  /* 0x000000ff0400720c */ /* 0x000fe40003f26270 */
[----:B------:R-:W-:Y:S01]  /*07b0*/  IABS R9, R4 ;  /* 0x0000000400097213 */ /* 0x000fe20000000000 */
[----:B------:R-:W-:Y:S01]  /*07c0*/  IMAD.HI.U32 R4, R8, R15, RZ ;  /* 0x0000000f08047227 */ /* 0x000fe200078e00ff */
[----:B------:R-:W-:Y:S02]  /*07d0*/  SHF.R.U32.HI R6, RZ, 0x1f, R7 ;  /* 0x0000001fff067819 */ /* 0x000fe40000011607 */
[----:B------:R-:W-:Y:S01]  /*07e0*/  IABS R18, R10 ;  /* 0x0000000a00127213 */ /* 0x000fe20000000000 */
[----:B------:R-:W-:Y:S01]  /*07f0*/  IMAD R15, R4, R19, R15 ;  /* 0x00000013040f7224 */ /* 0x000fe200078e020f */
[----:B------:R-:W-:Y:S01]  /*0800*/  LEA.HI R22, R7, R6, RZ, 0x17 ;  /* 0x0000000607167211 */ /* 0x000fe200078fb8ff */
[----:B------:R-:W-:Y:S01]  /*0810*/  IMAD.HI.U32 R6, R8, R17, RZ ;  /* 0x0000001108067227 */ /* 0x000fe200078e00ff */
[----:B------:R-:W-:-:S02]  /*0820*/  ISETP.GE.AND P2, PT, R10, RZ, PT ;  /* 0x000000ff0a00720c */ /* 0x000fc40003f46270 */
[----:B------:R-:W-:Y:S01]  /*0830*/  ISETP.GT.U32.AND P4, PT, R32, R15, PT ;  /* 0x0000000f2000720c */ /* 0x000fe20003f84070 */
[----:B------:R-:W-:Y:S01]  /*0840*/  IMAD R17, R6, R19, R17 ;  /* 0x0000001306117224 */ /* 0x000fe200078e0211 */
[----:B------:R-:W-:Y:S01]  /*0850*/  LOP3.LUT R6, R14, 0x10, RZ, 0xfc, !PT ;  /* 0x000000100e067812 */ /* 0x000fe200078efcff */
[----:B------:R-:W-:Y:S01]  /*0860*/  IMAD.HI.U32 R7, R8, R18, RZ ;  /* 0x0000001208077227 */ /* 0x000fe200078e00ff */
[----:B------:R-:W-:Y:S02]  /*0870*/  LOP3.LUT R10, R14, 0x50, RZ, 0xfc, !PT ;  /* 0x000000500e0a7812 */ /* 0x000fe400078efcff */
[----:B------:R-:W-:Y:S01]  /*0880*/  ISETP.GT.U32.AND P6, PT, R32, R17, PT ;  /* 0x000000112000720c */ /* 0x000fe20003fc4070 */
[----:B------:R-:W-:Y:S01]  /*0890*/  IMAD.HI.U32 R8, R8, R9, RZ ;  /* 0x0000000908087227 */ /* 0x000fe200078e00ff */
[----:B------:R-:W-:Y:S02]  /*08a0*/  LOP3.LUT R11, R14, 0x60, RZ, 0xfc, !PT ;  /* 0x000000600e0b7812 */ /* 0x000fe400078efcff */
[----:B------:R-:W-:Y:S01]  /*08b0*/  LOP3.LUT R39, R3, 0x40, R14, 0xfe, !PT ;  /* 0x0000004003277812 */ /* 0x000fe200078efe0e */
[----:B------:R-:W-:Y:S01]  /*08c0*/  IMAD.SHL.U32 R4, R2, 0x8, RZ ;  /* 0x0000000802047824 */ /* 0x000fe200078e00ff */
[----:B------:R-:W-:Y:S01]  /*08d0*/  LOP3.LUT R41, R3, 0x50, R14, 0xfe, !PT ;  /* 0x0000005003297812 */ /* 0x000fe200078efe0e */
[-C--:B------:R-:W-:Y:S01]  /*08e0*/  IMAD R18, R7, R19.reuse, R18 ;  /* 0x0000001307127224 */ /* 0x080fe200078e0212 */
[----:B------:R-:W-:Y:S01]  /*08f0*/  LOP3.LUT R7, R14, 0x20, RZ, 0xfc, !PT ;  /* 0x000000200e077812 */ /* 0x000fe200078efcff */
[----:B------:R-:W-:Y:S01]  /*0900*/  IMAD R19, R8, R19, R9 ;  /* 0x0000001308137224 */ /* 0x000fe200078e0209 */
[----:B------:R-:W-:Y:S01]  /*0910*/  LOP3.LUT R13, R4, 0x38, R2, 0x48, !PT ;  /* 0x00000038040d7812 */ /* 0x000fe200078e4802 */
[--C-:B------:R-:W-:Y:S01]  /*0920*/  @!P4 IMAD.IADD R15, R15, 0x1, -R32.reuse ;  /* 0x000000010f0fc824 */ /* 0x100fe200078e0a20 */
[C---:B------:R-:W-:Y:S01]  /*0930*/  LOP3.LUT R8, R14.reuse, 0x30, RZ, 0xfc, !PT ;  /* 0x000000300e087812 */ /* 0x040fe200078efcff */
[----:B------:R-:W-:Y:S01]  /*0940*/  @!P6 IMAD.IADD R17, R17, 0x1, -R32 ;  /* 0x000000011111e824 */ /* 0x000fe200078e0a20 */
[----:B------:R-:W-:Y:S01]  /*0950*/  LOP3.LUT R9, R14, 0x40, RZ, 0xfc, !PT ;  /* 0x000000400e097812 */ /* 0x000fe200078efcff */
[--C-:B------:R-:W-:Y:S01]  /*0960*/  IMAD R6, R6, 0x40, R13.reuse ;  /* 0x0000004006067824 */ /* 0x100fe200078e020d */
[C---:B------:R-:W-:Y:S01]  /*0970*/  ISETP.GT.U32.AND P4, PT, R32.reuse, R18, PT ;  /* 0x000000122000720c */ /* 0x040fe20003f84070 */
[--C-:B------:R-:W-:Y:S01]  /*0980*/  IMAD R7, R7, 0x40, R13.reuse ;  /* 0x0000004007077824 */ /* 0x100fe200078e020d */
[----:B------:R-:W-:Y:S01]  /*0990*/  ISETP.GT.U32.AND P5, PT, R32, R19, PT ;  /* 0x000000132000720c */ /* 0x000fe20003fa4070 */
[--C-:B------:R-:W-:Y:S01]  /*09a0*/  IMAD R8, R8, 0x40, R13.reuse ;  /* 0x0000004008087824 */ /* 0x100fe200078e020d */
[----:B------:R-:W-:Y:S01]  /*09b0*/  ISETP.GT.U32.AND P6, PT, R32, R15, PT ;  /* 0x0000000f2000720c */ /* 0x000fe20003fc4070 */
[--C-:B------:R-:W-:Y:S01]  /*09c0*/  IMAD R9, R9, 0x40, R13.reuse ;  /* 0x0000004009097824 */ /* 0x100fe200078e020d */
[----:B------:R-:W-:Y:S01]  /*09d0*/  LOP3.LUT R43, R3, 0x60, R14, 0xfe, !PT ;  /* 0x00000060032b7812 */ /* 0x000fe200078efe0e */
[----:B------:R-:W-:Y:S01]  /*09e0*/  IMAD R10, R10, 0x40, R13 ;  /* 0x000000400a0a7824 */ /* 0x000fe200078e020d */
[----:B------:R-:W-:Y:S01]  /*09f0*/  SHF.R.U32.HI R30, RZ, 0x1f, R29 ;  /* 0x0000001fff1e7819 */ /* 0x000fe2000001161d */
[--C-:B------:R-:W-:Y:S01]  /*0a00*/  IMAD R11, R11, 0x40, R13.reuse ;  /* 0x000000400b0b7824 */ /* 0x100fe200078e020d */
[----:B------:R-:W-:Y:S01]  /*0a10*/  LEA R55, R8, UR14, 0x1 ;  /* 0x0000000e08377c11 */ /* 0x000fe2000f8e08ff */
[--C-:B------:R-:W-:Y:S01]  /*0a20*/  IMAD R12, R12, 0x40, R13.reuse ;  /* 0x000000400c0c7824 */ /* 0x100fe200078e020d */
[----:B------:R-:W-:Y:S01]  /*0a30*/  LEA.HI R30, R29, R30, RZ, 0x17 ;  /* 0x0000001e1d1e7211 */ /* 0x000fe200078fb8ff */
[----:B------:R-:W-:Y:S01]  /*0a40*/  IMAD R13, R14, 0x40, R13 ;  /* 0x000000400e0d7824 */ /* 0x000fe200078e020d */
[----:B------:R-:W-:Y:S01]  /*0a50*/  LEA R57, R9, UR14, 0x1 ;  /* 0x0000000e09397c11 */ /* 0x000fe2000f8e08ff */
[----:B------:R-:W-:Y:S01]  /*0a60*/  IMAD.HI R14, R37, 0x2aaaaaab, RZ ;  /* 0x2aaaaaab250e7827 */ /* 0x000fe200078e02ff */
[----:B------:R-:W-:-:S02]  /*0a70*/  LEA R59, R10, UR14, 0x1 ;  /* 0x0000000e0a3b7c11 */ /* 0x000fc4000f8e08ff */
[----:B------:R-:W-:Y:S01]  /*0a80*/  LEA R61, R11, UR14, 0x1 ;  /* 0x0000000e0b3d7c11 */ /* 0x000fe2000f8e08ff */
[----:B------:R-:W-:Y:S01]  /*0a90*/  IMAD.HI R27, R43, 0x2aaaaaab, RZ ;  /* 0x2aaaaaab2b1b7827 */ /* 0x000fe200078e02ff */
[----:B------:R-:W-:Y:S02]  /*0aa0*/  SHF.R.U32.HI R21, RZ, 0x1f, R14 ;  /* 0x0000001fff157819 */ /* 0x000fe4000001160e */
[----:B------:R-:W-:Y:S01]  /*0ab0*/  LEA R63, R12, UR14, 0x1 ;  /* 0x0000000e0c3f7c11 */ /* 0x000fe2000f8e08ff */
[--C-:B------:R-:W-:Y:S01]  /*0ac0*/  @!P4 IMAD.IADD R18, R18, 0x1, -R32.reuse ;  /* 0x000000011212c824 */ /* 0x100fe200078e0a20 */
[----:B------:R-:W-:Y:S01]  /*0ad0*/  LEA.HI R14, R14, R21, RZ, 0x17 ;  /* 0x000000150e0e7211 */ /* 0x000fe200078fb8ff */
[--C-:B------:R-:W-:Y:S01]  /*0ae0*/  @!P5 IMAD.IADD R19, R19, 0x1, -R32.reuse ;  /* 0x000000011313d824 */ /* 0x100fe200078e0a20 */
[----:B------:R-:W-:Y:S01]  /*0af0*/  SHF.R.U32.HI R28, RZ, 0x1f, R27 ;  /* 0x0000001fff1c7819 */ /* 0x000fe2000001161b */
[----:B------:R-:W-:Y:S01]  /*0b00*/  @!P6 IMAD.IADD R15, R15, 0x1, -R32 ;  /* 0x000000010f0fe824 */ /* 0x000fe200078e0a20 */
[----:B------:R-:W-:Y:S01]  /*0b10*/  ISETP.GT.U32.AND P4, PT, R32, R17, PT ;  /* 0x000000112000720c */ /* 0x000fe20003f84070 */
[----:B------:R-:W-:Y:S01]  /*0b20*/  IMAD R21, R16, -0xc00, R31 ;  /* 0xfffff40010157824 */ /* 0x000fe200078e021f */
[C---:B------:R-:W-:Y:S01]  /*0b30*/  ISETP.GT.U32.AND P5, PT, R32.reuse, R18, PT ;  /* 0x000000122000720c */ /* 0x040fe20003fa4070 */
[----:B------:R-:W-:Y:S01]  /*0b40*/  IMAD.HI R23, R39, 0x2aaaaaab, RZ ;  /* 0x2aaaaaab27177827 */ /* 0x000fe200078e02ff */
[----:B------:R-:W-:-:S02]  /*0b50*/  ISETP.GT.U32.AND P6, PT, R32, R19, PT ;  /* 0x000000132000720c */ /* 0x000fc40003fc4070 */
[----:B------:R-:W-:Y:S01]  /*0b60*/  LEA.HI R28, R27, R28, RZ, 0x17 ;  /* 0x0000001c1b1c7211 */ /* 0x000fe200078fb8ff */
[----:B------:R-:W-:Y:S01]  /*0b70*/  IMAD R27, R14, -0xc00, R37 ;  /* 0xfffff4000e1b7824 */ /* 0x000fe200078e0225 */
[----:B------:R-:W-:Y:S01]  /*0b80*/  SHF.R.U32.HI R24, RZ, 0x1f, R23 ;  /* 0x0000001fff187819 */ /* 0x000fe20000011617 */
[----:B------:R-:W-:Y:S01]  /*0b90*/  IMAD R37, R30, -0xc00, R45 ;  /* 0xfffff4001e257824 */ /* 0x000fe200078e022d */
[----:B------:R-:W-:Y:S01]  /*0ba0*/  LOP3.LUT R16, RZ, R0, RZ, 0x33, !PT ;  /* 0x00000000ff107212 */ /* 0x000fe200078e33ff */
[----:B------:R-:W2:Y:S01]  /*0bb0*/  LDC.64 R30, c[0x0][0x218] ;  /* 0x00008600ff1e7b82 */ /* 0x000ea20000000a00 */
[----:B------:R-:W-:Y:S01]  /*0bc0*/  IMAD.HI R25, R41, 0x2aaaaaab, RZ ;  /* 0x2aaaaaab29197827 */ /* 0x000fe200078e02ff */
[----:B------:R-:W-:Y:S02]  /*0bd0*/  LEA.HI R24, R23, R24, RZ, 0x17 ;  /* 0x0000001817187211 */ /* 0x000fe400078fb8ff */
[----:B------:R-:W-:Y:S01]  /*0be0*/  LOP3.LUT R14, R4, 0x38, RZ, 0xc0, !PT ;  /* 0x00000038040e7812 */ /* 0x000fe200078ec0ff */
[--C-:B------:R-:W-:Y:S01]  /*0bf0*/  @!P4 IMAD.IADD R17, R17, 0x1, -R32.reuse ;  /* 0x000000011111c824 */ /* 0x100fe200078e0a20 */
[----:B------:R-:W-:Y:S01]  /*0c00*/  SHF.R.U32.HI R26, RZ, 0x1f, R25 ;  /* 0x0000001fff1a7819 */ /* 0x000fe20000011619 */
[--C-:B------:R-:W-:Y:S01]  /*0c10*/  @!P5 IMAD.IADD R18, R18, 0x1, -R32.reuse ;  /* 0x000000011212d824 */ /* 0x100fe200078e0a20 */
[----:B------:R-:W-:Y:S01]  /*0c20*/  ISETP.NE.AND P4, PT, R0, RZ, PT ;  /* 0x000000ff0000720c */ /* 0x000fe20003f85270 */
[----:B------:R-:W-:Y:S01]  /*0c30*/  @!P6 IMAD.IADD R19, R19, 0x1, -R32 ;  /* 0x000000011313e824 */ /* 0x000fe200078e0a20 */
[----:B------:R-:W-:Y:S01]  /*0c40*/  LEA.HI R26, R25, R26, RZ, 0x17 ;  /* 0x0000001a191a7211 */ /* 0x000fe200078fb8ff */
[----:B------:R-:W-:-:S02]  /*0c50*/  @!P0 IMAD.MOV R15, RZ, RZ, -R15 ;  /* 0x000000ffff0f8224 */ /* 0x000fc400078e0a0f */
[----:B------:R-:W-:Y:S02]  /*0c60*/  @!P3 IMAD.MOV R17, RZ, RZ, -R17 ;  /* 0x000000ffff11b224 */ /* 0x000fe400078e0a11 */
[----:B------:R-:W-:Y:S01]  /*0c70*/  @!P2 IMAD.MOV R18, RZ, RZ, -R18 ;  /* 0x000000ffff12a224 */ /* 0x000fe200078e0a12 */
[C---:B------:R-:W-:Y:S01]  /*0c80*/  SEL R49, R16.reuse, R15, !P4 ;  /* 0x0000000f10317207 */ /* 0x040fe20006000000 */
[----:B------:R-:W-:Y:S01]  /*0c90*/  @!P1 IMAD.MOV R19, RZ, RZ, -R19 ;  /* 0x000000ffff139224 */ /* 0x000fe200078e0a13 */
[----:B------:R-:W-:Y:S01]  /*0ca0*/  SEL R51, R16, R17, !P4 ;  /* 0x0000001110337207 */ /* 0x000fe20006000000 */
[----:B------:R-:W-:Y:S01]  /*0cb0*/  IMAD R25, R22, -0xc00, R35 ;  /* 0xfffff40016197824 */ /* 0x000fe200078e0223 */
[----:B------:R-:W-:Y:S01]  /*0cc0*/  SEL R53, R16, R18, !P4 ;  /* 0x0000001210357207 */ /* 0x000fe20006000000 */
[----:B------:R-:W-:Y:S01]  /*0cd0*/  IMAD R29, R24, -0xc00, R39 ;  /* 0xfffff400181d7824 */ /* 0x000fe200078e0227 */
[----:B------:R-:W-:Y:S01]  /*0ce0*/  SEL R19, R16, R19, !P4 ;  /* 0x0000001310137207 */ /* 0x000fe20006000000 */
[----:B------:R-:W-:-:S02]  /*0cf0*/  IMAD R23, R20, -0xc00, R33 ;  /* 0xfffff40014177824 */ /* 0x000fc400078e0221 */
[--C-:B------:R-:W-:Y:S02]  /*0d00*/  IMAD R15, R25, 0xc00, R14.reuse ;  /* 0x00000c00190f7824 */ /* 0x100fe400078e020e */
[----:B------:R-:W-:Y:S02]  /*0d10*/  IMAD R33, R26, -0xc00, R41 ;  /* 0xfffff4001a217824 */ /* 0x000fe400078e0229 */
[--C-:B------:R-:W-:Y:S02]  /*0d20*/  IMAD R39, R27, 0xc00, R14.reuse ;  /* 0x00000c001b277824 */ /* 0x100fe400078e020e */
[--C-:B------:R-:W-:Y:S01]  /*0d30*/  IMAD R25, R49, 0xc00, R14.reuse ;  /* 0x00000c0031197824 */ /* 0x100fe200078e020e */
[----:B------:R-:W-:Y:S01]  /*0d40*/  LEA R49, R13, UR14, 0x1 ;  /* 0x0000000e0d317c11 */ /* 0x000fe2000f8e08ff */
[--C-:B------:R-:W-:Y:S02]  /*0d50*/  IMAD R41, R29, 0xc00, R14.reuse ;  /* 0x00000c001d297824 */ /* 0x100fe400078e020e */
[--C-:B------:R-:W-:Y:S01]  /*0d60*/  IMAD R27, R51, 0xc00, R14.reuse ;  /* 0x00000c00331b7824 */ /* 0x100fe200078e020e */
[----:B------:R-:W-:Y:S01]  /*0d70*/  LEA R51, R6, UR14, 0x1 ;  /* 0x0000000e06337c11 */ /* 0x000fe2000f8e08ff */
[--C-:B------:R-:W-:Y:S01]  /*0d80*/  IMAD R29, R53, 0xc00, R14.reuse ;  /* 0x00000c00351d7824 */ /* 0x100fe200078e020e */
[----:B------:R-:W-:Y:S01]  /*0d90*/  LEA R53, R7, UR14, 0x1 ;  /* 0x0000000e07357c11 */ /* 0x000fe2000f8e08ff */
[----:B------:R-:W-:-:S02]  /*0da0*/  IMAD R19, R19, 0xc00, R14 ;  /* 0x00000c0013137824 */ /* 0x000fc400078e020e */
[----:B--2---:R-:W-:-:S04]  /*0db0*/  IMAD.WIDE R24, R25, 0x2, R30 ;  /* 0x0000000219187825 */ /* 0x004fc800078e021e */
[----:B------:R-:W-:Y:S01]  /*0dc0*/  IMAD R35, R28, -0xc00, R43 ;  /* 0xfffff4001c237824 */ /* 0x000fe200078e022b */
[----:B------:R-:W-:Y:S01]  /*0dd0*/  @!PT LDS RZ, [RZ] ;  /* 0x00000000fffff984 */ /* 0x000fe20000000800 */
[----:B------:R-:W-:Y:S01]  /*0de0*/  @!PT LDS RZ, [RZ] ;  /* 0x00000000fffff984 */ /* 0x000fe20000000800 */
[----:B------:R-:W-:Y:S01]  /*0df0*/  @!PT LDS RZ, [RZ] ;  /* 0x00000000fffff984 */ /* 0x000fe20000000800 */
[----:B------:R-:W-:Y:S01]  /*0e00*/  LDGSTS.E.BYPASS.128 [R49], desc[UR18][R24.64] ;  /* 0x0000000018317fae */ /* 0x000fe2000b901c52 */
[----:B------:R-:W-:Y:S02]  /*0e10*/  IMAD R21, R21, 0xc00, R14 ;  /* 0x00000c0015157824 */ /* 0x000fe400078e020e */
[----:B------:R-:W-:-:S04]  /*0e20*/  IMAD.WIDE R26, R27, 0x2, R30 ;  /* 0x000000021b1a7825 */ /* 0x000fc800078e021e */
[----:B------:R-:W-:Y:S01]  /*0e30*/  IMAD R23, R23, 0xc00, R14 ;  /* 0x00000c0017177824 */ /* 0x000fe200078e020e */
[----:B------:R-:W-:Y:S01]  /*0e40*/  LDGSTS.E.BYPASS.128 [R51], desc[UR18][R26.64] ;  /* 0x000000001a337fae */ /* 0x000fe2000b901c52 */
[----:B------:R-:W-:-:S04]  /*0e50*/  IMAD.WIDE R28, R29, 0x2, R30 ;  /* 0x000000021d1c7825 */ /* 0x000fc800078e021e */
[----:B------:R-:W-:Y:S01]  /*0e60*/  IMAD.WIDE R30, R19, 0x2, R30 ;  /* 0x00000002131e7825 */ /* 0x000fe200078e021e */
[----:B------:R-:W-:Y:S03]  /*0e70*/  LDGSTS.E.BYPASS.128 [R53], desc[UR18][R28.64] ;  /* 0x000000001c357fae */ /* 0x000fe6000b901c52 */
[--C-:B------:R-:W-:Y:S01]  /*0e80*/  IMAD R43, R33, 0xc00, R14.reuse ;  /* 0x00000c00212b7824 */ /* 0x100fe200078e020e */
[----:B------:R-:W-:Y:S01]  /*0e90*/  LDGSTS.E.BYPASS.128 [R55], desc[UR18][R30.64] ;  /* 0x000000001e377fae */ /* 0x000fe2000b901c52 */
[----:B------:R-:W-:Y:S02]  /*0ea0*/  IMAD R45, R35, 0xc00, R14 ;  /* 0x00000c00232d7824 */ /* 0x000fe400078e020e */
[----:B----4-:R-:W-:Y:S01]  /*0eb0*/  IMAD.WIDE R32, R21, 0x2, R46 ;  /* 0x0000000215207825 */ /* 0x010fe200078e022e */
[----:B------:R-:W0:Y:S03]  /*0ec0*/  LDGDEPBAR ;  /* 0x00000000000079af */ /* 0x000e260000000000 */
[----:B------:R-:W-:Y:S01]  /*0ed0*/  IMAD R17, R37, 0xc00, R14 ;  /* 0x00000c0025117824 */ /* 0x000fe200078e020e */
[----:B------:R-:W-:Y:S01]  /*0ee0*/  LDGSTS.E.BYPASS.128 [R49+0x6000], desc[UR18][R32.64] ;  /* 0x0600000020317fae */ /* 0x000fe2000b901c52 */
[----:B------:R-:W-:Y:S01]  /*0ef0*/  IMAD.WIDE R34, R23, 0x2, R46 ;  /* 0x0000000217227825 */ /* 0x000fe200078e022e */
[----:B------:R-:W-:-:S03]  /*0f00*/  IADD3 R14, P0, R24, 0x100, RZ ;  /* 0x00000100180e7810 */ /* 0x000fc60007f1e0ff */
[--C-:B------:R-:W-:Y:S01]  /*0f10*/  IMAD.WIDE R36, R15, 0x2, R46.reuse ;  /* 0x000000020f247825 */ /* 0x100fe200078e022e */
[----:B------:R-:W-:Y:S01]  /*0f20*/  LDGSTS.E.BYPASS.128 [R51+0x6000], desc[UR18][R34.64] ;  /* 0x0600000022337fae */ /* 0x000fe2000b901c52 */
[----:B------:R-:W-:Y:S02]  /*0f30*/  IADD3 R15, P1, R26, 0x100, RZ ;  /* 0x000001001a0f7810 */ /* 0x000fe40007f3e0ff */
[--C-:B------:R-:W-:Y:S01]  /*0f40*/  IMAD.WIDE R38, R39, 0x2, R46.reuse ;  /* 0x0000000227267825 */ /* 0x100fe200078e022e */
[----:B------:R-:W-:Y:S03]  /*0f50*/  LDGSTS.E.BYPASS.128 [R53+0x6000], desc[UR18][R36.64] ;  /* 0x0600000024357fae */ /* 0x000fe6000b901c52 */
[--C-:B------:R-:W-:Y:S01]  /*0f60*/  IMAD.WIDE R40, R41, 0x2, R46.reuse ;  /* 0x0000000229287825 */ /* 0x100fe200078e022e */
[----:B------:R-:W-:Y:S03]  /*0f70*/  LDGSTS.E.BYPASS.128 [R55+0x6000], desc[UR18][R38.64] ;  /* 0x0600000026377fae */ /* 0x000fe6000b901c52 */
[--C-:B------:R-:W-:Y:S01]  /*0f80*/  IMAD.WIDE R42, R43, 0x2, R46.reuse ;  /* 0x000000022b2a7825 */ /* 0x100fe200078e022e */
[----:B------:R-:W-:Y:S03]  /*0f90*/  LDGSTS.E.BYPASS.128 [R57+0x6000], desc[UR18][R40.64] ;  /* 0x0600000028397fae */ /* 0x000fe6000b901c52 */
[----:B------:R-:W-:Y:S01]  /*0fa0*/  IMAD.WIDE R44, R45, 0x2, R46 ;  /* 0x000000022d2c7825 */ /* 0x000fe200078e022e */
[----:B------:R-:W-:Y:S01]  /*0fb0*/  LDGSTS.E.BYPASS.128 [R59+0x6000], desc[UR18][R42.64] ;  /* 0x060000002a3b7fae */ /* 0x000fe2000b901c52 */
[----:B------:R-:W-:-:S02]  /*0fc0*/  IADD3 R107, P2, R42, 0x100, RZ ;  /* 0x000001002a6b7810 */ /* 0x000fc40007f5e0ff */
[----:B------:R-:W-:Y:S01]  /*0fd0*/  IMAD.WIDE R46, R17, 0x2, R46 ;  /* 0x00000002112e7825 */ /* 0x000fe200078e022e */
[----:B------:R-:W-:Y:S03]  /*0fe0*/  LDGSTS.E.BYPASS.128 [R61+0x6000], desc[UR18][R44.64] ;  /* 0x060000002c3d7fae */ /* 0x000fe6000b901c52 */
[----:B------:R-:W-:Y:S01]  /*0ff0*/  IMAD.X R16, RZ, RZ, R25, P0 ;  /* 0x000000ffff107224 */ /* 0x000fe200000e0619 */
[----:B------:R-:W-:Y:S01]  /*1000*/  LDGSTS.E.BYPASS.128 [R63+0x6000], desc[UR18][R46.64] ;  /* 0x060000002e3f7fae */ /* 0x000fe2000b901c52 */
[----:B------:R-:W-:Y:S01]  /*1010*/  IADD3 R17, P0, R28, 0x100, RZ ;  /* 0x000001001c117810 */ /* 0x000fe20007f1e0ff */
[----:B------:R-:W-:Y:S01]  /*1020*/  IMAD.X R18, RZ, RZ, R27, P1 ;  /* 0x000000ffff127224 */ /* 0x000fe200008e061b */
[----:B------:R-:W-:Y:S01]  /*1030*/  IADD3 R19, P1, R30, 0x100, RZ ;  /* 0x000001001e137810 */ /* 0x000fe20007f3e0ff */
[----:B------:R-:W0:Y:S01]  /*1040*/  LDGDEPBAR ;  /* 0x00000000000079af */ /* 0x000e220000000000 */
[----:B------:R-:W-:-:S02]  /*1050*/  IMAD.X R111, RZ, RZ, R43, P2 ;  /* 0x000000ffff6f7224 */ /* 0x000fc400010e062b */
[----:B------:R-:W-:Y:S01]  /*1060*/  IMAD.X R20, RZ, RZ, R29, P0 ;  /* 0x000000ffff147224 */ /* 0x000fe200000e061d */
[----:B------:R-:W-:Y:S01]  /*1070*/  BAR.SYNC.DEFER_BLOCKING 0x0 ;  /* 0x0000000000007b1d */ /* 0x000fe20000010000 */
[----:B------:R-:W-:Y:S01]  /*1080*/  IADD3 R21, P0, R32, 0x100, RZ ;  /* 0x0000010020157810 */ /* 0x000fe20007f1e0ff */
[----:B------:R-:W-:Y:S01]  /*1090*/  IMAD.X R22, RZ, RZ, R31, P1 ;  /* 0x000000ffff167224 */ /* 0x000fe200008e061f */
[----:B------:R-:W-:-:S03]  /*10a0*/  IADD3 R23, P1, R34, 0x100, RZ ;  /* 0x0000010022177810 */ /* 0x000fc60007f3e0ff */
[----:B------:R-:W-:Y:S01]  /*10b0*/  IMAD.X R88, RZ, RZ, R33, P0 ;  /* 0x000000ffff587224 */ /* 0x000fe200000e0621 */
        /* <DEDUP_REMOVED lines=10> */
[----:B------:R-:W-:Y:S01]  /*1160*/  @!PT LDS RZ, [RZ] ;  /* 0x00000000fffff984 */ /* 0x000fe20000000800 */
[----:B------:R-:W-:Y:S01]  /*1170*/  @!PT LDS RZ, [RZ] ;  /* 0x00000000fffff984 */ /* 0x000fe20000000800 */
[----:B------:R-:W-:Y:S01]  /*1180*/  @!PT LDS RZ, [RZ] ;  /* 0x00000000fffff984 */ /* 0x000fe20000000800 */
[----:B------:R2:W-:Y:S03]  /*1190*/  LDGSTS.E.BYPASS.128 [R49+0x2000], desc[UR18][R24.64+0x80] ;  /* 0x0200008018317fae */ /* 0x0005e6000b901c52 */
[----:B------:R-:W-:Y:S01]  /*11a0*/  IMAD.X R113, RZ, RZ, R47, P0 ;  /* 0x000000ffff717224 */ /* 0x000fe200000e062f */
[----:B------:R3:W-:Y:S04]  /*11b0*/  LDGSTS.E.BYPASS.128 [R51+0x2000], desc[UR18][R26.64+0x80] ;  /* 0x020000801a337fae */ /* 0x0007e8000b901c52 */
[----:B------:R4:W-:Y:S04]  /*11c0*/  LDGSTS.E.BYPASS.128 [R53+0x2000], desc[UR18][R28.64+0x80] ;  /* 0x020000801c357fae */ /* 0x0009e8000b901c52 */
[----:B------:R5:W-:Y:S01]  /*11d0*/  LDGSTS.E.BYPASS.128 [R55+0x2000], desc[UR18][R30.64+0x80] ;  /* 0x020000801e377fae */ /* 0x000be2000b901c52 */
[----:B--2---:R-:W-:-:S03]  /*11e0*/  CS2R R24, SRZ ;  /* 0x0000000000187805 */ /* 0x004fc6000001ff00 */
[----:B------:R-:W0:Y:S01]  /*11f0*/  LDGDEPBAR ;  /* 0x00000000000079af */ /* 0x000e220000000000 */
[----:B---3--:R-:W-:-:S03]  /*1200*/  CS2R R26, SRZ ;  /* 0x00000000001a7805 */ /* 0x008fc6000001ff00 */
[----:B------:R2:W-:Y:S01]  /*1210*/  LDGSTS.E.BYPASS.128 [R49+0xa000], desc[UR18][R32.64+0x80] ;  /* 0x0a00008020317fae */ /* 0x0005e2000b901c52 */
[----:B----4-:R-:W-:-:S03]  /*1220*/  CS2R R28, SRZ ;  /* 0x00000000001c7805 */ /* 0x010fc6000001ff00 */
[----:B------:R3:W-:Y:S01]  /*1230*/  LDGSTS.E.BYPASS.128 [R51+0xa000], desc[UR18][R34.64+0x80] ;  /* 0x0a00008022337fae */ /* 0x0007e2000b901c52 */
[----:B-1---5:R-:W-:-:S03]  /*1240*/  CS2R R30, SRZ ;  /* 0x00000000001e7805 */ /* 0x022fc6000001ff00 */
[----:B------:R1:W-:Y:S04]  /*1250*/  LDGSTS.E.BYPASS.128 [R53+0xa000], desc[UR18][R36.64+0x80] ;  /* 0x0a00008024357fae */ /* 0x0003e8000b901c52 */
[----:B------:R4:W-:Y:S01]  /*1260*/  LDGSTS.E.BYPASS.128 [R55+0xa000], desc[UR18][R38.64+0x80] ;  /* 0x0a00008026377fae */ /* 0x0009e2000b901c52 */
[----:B--2---:R-:W-:Y:S02]  /*1270*/  CS2R R32, SRZ ;  /* 0x0000000000207805 */ /* 0x004fe4000001ff00 */
[----:B------:R-:W-:Y:S01]  /*1280*/  CS2R R48, SRZ ;  /* 0x0000000000307805 */ /* 0x000fe2000001ff00 */
[----:B------:R2:W-:Y:S01]  /*1290*/  LDGSTS.E.BYPASS.128 [R57+0xa000], desc[UR18][R40.64+0x80] ;  /* 0x0a00008028397fae */ /* 0x0005e2000b901c52 */
[----:B---3--:R-:W-:Y:S02]  /*12a0*/  CS2R R34, SRZ ;  /* 0x0000000000227805 */ /* 0x008fe4000001ff00 */
[----:B------:R-:W-:Y:S01]  /*12b0*/  CS2R R50, SRZ ;  /* 0x0000000000327805 */ /* 0x000fe2000001ff00 */
[----:B------:R3:W-:Y:S01]  /*12c0*/  LDGSTS.E.BYPASS.128 [R59+0xa000], desc[UR18][R42.64+0x80] ;  /* 0x0a0000802a3b7fae */ /* 0x0007e2000b901c52 */
[----:B-1----:R-:W-:-:S02]  /*12d0*/  CS2R R36, SRZ ;  /* 0x0000000000247805 */ /* 0x002fc4000001ff00 */
[----:B------:R-:W-:Y:S01]  /*12e0*/  CS2R R52, SRZ ;  /* 0x0000000000347805 */ /* 0x000fe2000001ff00 */
[----:B------:R1:W-:Y:S01]  /*12f0*/  LDGSTS.E.BYPASS.128 [R61+0xa000], desc[UR18][R44.64+0x80] ;  /* 0x0a0000802c3d7fae */ /* 0x0003e2000b901c52 */
[----:B----4-:R-:W-:Y:S02]  /*1300*/  CS2R R38, SRZ ;  /* 0x0000000000267805 */ /* 0x010fe4000001ff00 */
[----:B------:R-:W-:Y:S01]  /*1310*/  CS2R R54, SRZ ;  /* 0x0000000000367805 */ /* 0x000fe2000001ff00 */
[----:B------:R4:W-:Y:S01]  /*1320*/  LDGSTS.E.BYPASS.128 [R63+0xa000], desc[UR18][R46.64+0x80] ;  /* 0x0a0000802e3f7fae */ /* 0x0009e2000b901c52 */
[----:B--2---:R-:W-:Y:S02]  /*1330*/  CS2R R40, SRZ ;  /* 0x0000000000287805 */ /* 0x004fe4000001ff00 */
[----:B------:R-:W-:Y:S01]  /*1340*/  CS2R R56, SRZ ;  /* 0x0000000000387805 */ /* 0x000fe2000001ff00 */
[----:B------:R-:W0:Y:S01]  /*1350*/  LDGDEPBAR ;  /* 0x00000000000079af */ /* 0x000e220000000000 */
[----:B---3--:R-:W-:-:S02]  /*1360*/  CS2R R42, SRZ ;  /* 0x00000000002a7805 */ /* 0x008fc4000001ff00 */
[----:B------:R-:W-:Y:S02]  /*1370*/  CS2R R58, SRZ ;  /* 0x00000000003a7805 */ /* 0x000fe4000001ff00 */
[----:B-1----:R-:W-:Y:S02]  /*1380*/  CS2R R44, SRZ ;  /* 0x00000000002c7805 */ /* 0x002fe4000001ff00 */
[----:B------:R-:W-:Y:S02]  /*1390*/  CS2R R60, SRZ ;  /* 0x00000000003c7805 */ /* 0x000fe4000001ff00 */
[----:B----4-:R-:W-:Y:S02]  /*13a0*/  CS2R R46, SRZ ;  /* 0x00000000002e7805 */ /* 0x010fe4000001ff00 */
[----:B------:R-:W-:-:S07]  /*13b0*/  CS2R R62, SRZ ;  /* 0x00000000003e7805 */ /* 0x000fce000001ff00 */
.L_x_0:
[----:B------:R-:W1:Y:S01]  /*13c0*/  SHFL.IDX PT, R92, R114, RZ, 0x1f ;  /* 0x00001fff725c7589 */ /* 0x000e6200000e0000 */
[----:B------:R-:W-:Y:S01]  /*13d0*/  UIADD3 UR6, UR6, 0x1, URZ ;  /* 0x0000000106067890 */ /* 0x000fe2000fffe03f */
[----:B------:R-:W-:-:S04]  /*13e0*/  DEPBAR.LE SB0, 0x2 ;  /* 0x000080800000791a */ /* 0x000fc80000000000 */
[----:B------:R-:W-:Y:S01]  /*13f0*/  UISETP.GE.AND UP0, UPT, UR6, 0x3, UPT ;  /* 0x000000030600788c */ /* 0x000fe2000bf06270 */
[----:B------:R-:W-:Y:S01]  /*1400*/  BAR.SYNC.DEFER_BLOCKING 0x0 ;  /* 0x0000000000007b1d */ /* 0x000fe20000010000 */
[----:B------:R-:W-:Y:S01]  /*1410*/  UIADD3 UR15, UR15, 0x1, URZ ;  /* 0x000000010f0f7890 */ /* 0x000fe2000fffe03f */
[----:B------:R-:W-:Y:S01]  /*1420*/  VIADD R115, R115, 0x40 ;  /* 0x0000004073737836 */ /* 0x000fe20000000000 */
[----:B------:R-:W-:Y:S01]  /*1430*/  USEL UR16, UR6, URZ, !UP0 ;  /* 0x0000003f06107287 */ /* 0x000fe2000c000000 */
[----:B------:R-:W-:Y:S02]  /*1440*/  IADD3 R98, P1, R14, UR4, RZ ;  /* 0x000000040e627c10 */ /* 0x000fe4000ff3e0ff */
[----:B------:R-:W-:Y:S01]  /*1450*/  UMOV UR11, 0x40000040 ;  /* 0x40000040000b7882 */ /* 0x000fe20000000000 */
[----:B------:R-:W-:Y:S01]  /*1460*/  ULEA UR6, UR16, UR14, 0xd ;  /* 0x0000000e10067291 */ /* 0x000fe2000f8e683f */
[----:B------:R-:W-:Y:S02]  /*1470*/  ISETP.GE.U32.AND P0, PT, R115, 0xb80, PT ;  /* 0x00000b807300780c */ /* 0x000fe40003f06070 */
[----:B------:R-:W-:Y:S01]  /*1480*/  IADD3 R100, P2, R15, UR4, RZ ;  /* 0x000000040f647c10 */ /* 0x000fe2000ff5e0ff */
[----:B------:R-:W-:Y:S01]  /*1490*/  USHF.R.U32.HI UR8, URZ, 0x4, UR6 ;  /* 0x000000043f087899 */ /* 0x000fe20008011606 */
[----:B------:R-:W-:Y:S01]  /*14a0*/  IADD3.X R99, R16, UR5, RZ, P1, !PT ;  /* 0x0000000510637c10 */ /* 0x000fe20008ffe4ff */
[----:B------:R-:W-:Y:S01]  /*14b0*/  ULEA UR6, UR16, UR17, 0xe ;  /* 0x0000001110067291 */ /* 0x000fe2000f8e703f */
[----:B------:R-:W-:Y:S01]  /*14c0*/  IADD3 R94, P1, R17, UR4, RZ ;  /* 0x00000004115e7c10 */ /* 0x000fe2000ff3e0ff */
[----:B------:R-:W-:Y:S01]  /*14d0*/  ULOP3.LUT UR8, UR8, 0x3fff, URZ, 0xc0, !UPT ;  /* 0x00003fff08087892 */ /* 0x000fe2000f8ec03f */
[----:B------:R-:W-:Y:S01]  /*14e0*/  IADD3.X R101, R18, UR5, RZ, P2, !PT ;  /* 0x0000000512657c10 */ /* 0x000fe200097fe4ff */
[----:B------:R-:W-:Y:S01]  /*14f0*/  USHF.R.U32.HI UR6, URZ, 0x4, UR6 ;  /* 0x000000043f067899 */ /* 0x000fe20008011606 */
[----:B-1----:R-:W-:-:S02]  /*1500*/  R2UR UR7, R92 ;  /* 0x000000005c0772ca */ /* 0x002fc400000e0000 */
[----:B------:R-:W-:Y:S01]  /*1510*/  IADD3 R92, P2, R19, UR4, RZ ;  /* 0x00000004135c7c10 */ /* 0x000fe2000ff5e0ff */
[----:B------:R-:W-:Y:S01]  /*1520*/  ULOP3.LUT UR6, UR6, 0x3fff, URZ, 0xc0, !UPT ;  /* 0x00003fff06067892 */ /* 0x000fe2000f8ec03f */
[----:B------:R-:W-:Y:S01]  /*1530*/  IADD3.X R95, R20, UR5, RZ, P1, !PT ;  /* 0x00000005145f7c10 */ /* 0x000fe20008ffe4ff */
[----:B------:R-:W-:Y:S02]  /*1540*/  WARPGROUP.ARRIVE ;  /* 0x00000000000079c5 */ /* 0x000fe40000000000 */
[----:B------:R-:W-:Y:S01]  /*1550*/  ULOP3.LUT UR10, UR6, 0x4000000, URZ, 0xfc, !UPT ;  /* 0x04000000060a7892 */ /* 0x000fe2000f8efc3f */
[----:B------:R-:W-:Y:S02]  /*1560*/  IADD3 R96, P1, R21, UR4, RZ ;  /* 0x0000000415607c10 */ /* 0x000fe4000ff3e0ff */
[----:B------:R-:W-:Y:S02]  /*1570*/  IADD3.X R93, R22, UR5, RZ, P2, !PT ;  /* 0x00000005165d7c10 */ /* 0x000fe400097fe4ff */
[----:B------:R-:W-:Y:S01]  /*1580*/  IADD3.X R97, R88, UR5, RZ, P1, !PT ;  /* 0x0000000558617c10 */ /* 0x000fe20008ffe4ff */
[----:B------:R-:W-:Y:S01]  /*1590*/  USHF.L.U32 UR7, UR7, 0x7, URZ ;  /* 0x0000000707077899 */ /* 0x000fe2000800063f */
[----:B------:R-:W-:-:S03]  /*15a0*/  IADD3 R102, P1, R89, UR4, RZ ;  /* 0x0000000459667c10 */ /* 0x000fc6000ff3e0ff */
[----:B------:R-:W-:-:S04]  /*15b0*/  ULOP3.LUT UR7, UR7, 0x180, URZ, 0xc0, !UPT ;  /* 0x0000018007077892 */ /* 0x000fc8000f8ec03f */
[----:B------:R-:W-:-:S03]  /*15c0*/  UIADD3 UR12, UP0, UR7, UR8, URZ ;  /* 0x00000008070c7290 */ /* 0x000fc6000ff1e03f */
[----:B------:R-:W-:Y:S01]  /*15d0*/  UMOV UR7, URZ ;  /* 0x0000003f00077c82 */ /* 0x000fe20008000000 */
[----:B------:R-:W-:Y:S02]  /*15e0*/  UIADD3.X UR13, URZ, URZ, URZ, UP0, !UPT ;  /* 0x0000003f3f0d7290 */ /* 0x000fe400087fe43f */
[----:B------:R-:W-:Y:S02]  /*15f0*/  ULOP3.LUT UR8, UR12, 0x2000000, URZ, 0xfc, !UPT ;  /* 0x020000000c087892 */ /* 0x000fe4000f8efc3f */
[----:B------:R-:W-:Y:S02]  /*1600*/  ULOP3.LUT UR9, UR13, 0x40000040, URZ, 0xfc, !UPT ;  /* 0x400000400d097892 */ /* 0x000fe4000f8efc3f */
[----:B------:R-:W-:-:S04]  /*1610*/  UISETP.GE.AND UP0, UPT, UR15, 0x3, UPT ;  /* 0x000000030f00788c */ /* 0x000fc8000bf06270 */
[----:B------:R-:W-:-:S03]  /*1620*/  USEL UR15, UR15, URZ, !UP0 ;  /* 0x0000003f0f0f7287 */ /* 0x000fc6000c000000 */
[----:B------:R-:W-:Y:S01]  /*1630*/  HGMMA.64x128x16.F32.BF16 R24, gdesc[UR8], R24 ;  /* 0x01e00000081879f0 */ /* 0x000fe20008701818 */
[----:B------:R-:W-:Y:S01]  /*1640*/  UMOV UR8, 0x2000002 ;  /* 0x0200000200087882 */ /* 0x000fe20000000000 */
[----:B------:R-:W-:Y:S01]  /*1650*/  UMOV UR9, 0x40000040 ;  /* 0x4000004000097882 */ /* 0x000fe20000000000 */
[----:B------:R-:W-:Y:S01]  /*1660*/  UMOV UR10, 0x4000002 ;  /* 0x04000002000a7882 */ /* 0x000fe20000000000 */
[----:B------:R-:W-:Y:S01]  /*1670*/  UMOV UR11, 0x40000040 ;  /* 0x40000040000b7882 */ /* 0x000fe20000000000 */
[----:B------:R-:W-:Y:S02]  /*1680*/  UIADD3.64 UR8, UR12, UR8, URZ ;  /* 0x000000080c087297 */ /* 0x000fe4000fffe03f */
[----:B------:R-:W-:-:S09]  /*1690*/  UIADD3.64 UR10, UR6, UR10, URZ ;  /* 0x0000000a060a7297 */ /* 0x000fd2000fffe03f */
        /* <DEDUP_REMOVED lines=13> */
[----:B------:R-:W-:Y:S02]  /*1770*/  UIADD3.64 UR10, UR6, UR10, URZ ;  /* 0x0000000a060a7297 */ /* 0x000fe4000fffe03f */
[----:B------:R-:W-:-:S06]  /*1780*/  ULEA UR6, UR15, UR14, 0xd ;  /* 0x0000000e0f067291 */ /* 0x000fcc000f8e683f */
[----:B------:R-:W-:Y:S02]  /*1790*/  LEA R103, R13, UR6, 0x1 ;  /* 0x000000060d677c11 */ /* 0x000fe4000f8e08ff */
[----:B------:R-:W-:Y:S02]  /*17a0*/  LEA R117, R6, UR6, 0x1 ;  /* 0x0000000606757c11 */ /* 0x000fe4000f8e08ff */
[----:B------:R-:W-:Y:S02]  /*17b0*/  LEA R119, R7, UR6, 0x1 ;  /* 0x0000000607777c11 */ /* 0x000fe4000f8e08ff */
[----:B------:R-:W-:Y:S01]  /*17c0*/  LEA R121, R8, UR6, 0x1 ;  /* 0x0000000608797c11 */ /* 0x000fe2000f8e08ff */
[----:B------:R-:W-:-:S06]  /*17d0*/  ULEA UR6, UR15, UR17, 0xe ;  /* 0x000000110f067291 */ /* 0x000fcc000f8e703f */
[----:B------:R-:W-:Y:S01]  /*17e0*/  LEA R123, R13, UR6, 0x1 ;  /* 0x000000060d7b7c11 */ /* 0x000fe2000f8e08ff */
[----:B------:R-:W-:Y:S03]  /*17f0*/  HGMMA.64x128x16.F32.BF16 R24, gdesc[UR8], R24, gsb0 ;  /* 0x01e00000081879f0 */ /* 0x000fe60008001818 */
[----:B------:R-:W-:Y:S02]  /*1800*/  WARPGROUP.DEPBAR.LE gsb0, 0x1 ;  /* 0x00008000000079c5 */ /* 0x000fe40000010100 */
[----:B------:R-:W-:Y:S06]  /*1810*/  BAR.SYNC.DEFER_BLOCKING 0x0 ;  /* 0x0000000000007b1d */ /* 0x000fec0000010000 */
[----:B------:R-:W-:Y:S01]  /*1820*/  @!PT LDS RZ, [RZ] ;  /* 0x00000000fffff984 */ /* 0x000fe20000000800 */
[----:B------:R-:W-:Y:S01]  /*1830*/  @!PT LDS RZ, [RZ] ;  /* 0x00000000fffff984 */ /* 0x000fe20000000800 */
[----:B------:R-:W-:Y:S01]  /*1840*/  @!PT LDS RZ, [RZ] ;  /* 0x00000000fffff984 */ /* 0x000fe20000000800 */
[----:B------:R1:W-:Y:S04]  /*1850*/  LDGSTS.E.BYPASS.128 [R103], desc[UR18][R98.64], !P0 ;  /* 0x0000000062677fae */ /* 0x0003e8000c101c52 */
[----:B------:R2:W-:Y:S04]  /*1860*/  LDGSTS.E.BYPASS.128 [R117], desc[UR18][R100.64], !P0 ;  /* 0x0000000064757fae */ /* 0x0005e8000c101c52 */
[----:B------:R3:W-:Y:S01]  /*1870*/  LDGSTS.E.BYPASS.128 [R119], desc[UR18][R94.64], !P0 ;  /* 0x000000005e777fae */ /* 0x0007e2000c101c52 */
[----:B-1----:R-:W-:-:S03]  /*1880*/  IADD3 R98, P2, R23, UR4, RZ ;  /* 0x0000000417627c10 */ /* 0x002fc6000ff5e0ff */
[----:B------:R1:W-:Y:S01]  /*1890*/  LDGSTS.E.BYPASS.128 [R121], desc[UR18][R92.64], !P0 ;  /* 0x000000005c797fae */ /* 0x0003e2000c101c52 */
[----:B------:R-:W-:Y:S02]  /*18a0*/  IADD3.X R103, R104, UR5, RZ, P1, !PT ;  /* 0x0000000568677c10 */ /* 0x000fe40008ffe4ff */
[----:B------:R-:W-:Y:S01]  /*18b0*/  IADD3.X R99, R90, UR5, RZ, P2, !PT ;  /* 0x000000055a637c10 */ /* 0x000fe200097fe4ff */
[----:B------:R-:W0:Y:S01]  /*18c0*/  LDGDEPBAR ;  /* 0x00000000000079af */ /* 0x000e220000000000 */
[----:B--2---:R-:W-:Y:S02]  /*18d0*/  IADD3 R100, P2, R91, UR4, RZ ;  /* 0x000000045b647c10 */ /* 0x004fe4000ff5e0ff */
[----:B------:R-:W-:Y:S01]  /*18e0*/  LEA R117, R6, UR6, 0x1 ;  /* 0x0000000606757c11 */ /* 0x000fe2000f8e08ff */
[----:B------:R2:W-:Y:S01]  /*18f0*/  LDGSTS.E.BYPASS.128 [R123], desc[UR18][R96.64], !P0 ;  /* 0x00000000607b7fae */ /* 0x0005e2000c101c52 */
[----:B---3--:R-:W-:Y:S02]  /*1900*/  LEA R119, R7, UR6, 0x1 ;  /* 0x0000000607777c11 */ /* 0x008fe4000f8e08ff */
[----:B------:R-:W-:Y:S01]  /*1910*/  IADD3.X R101, R106, UR5, RZ, P2, !PT ;  /* 0x000000056a657c10 */ /* 0x000fe200097fe4ff */
[----:B------:R3:W-:Y:S01]  /*1920*/  LDGSTS.E.BYPASS.128 [R117], desc[UR18][R98.64], !P0 ;  /* 0x0000000062757fae */ /* 0x0007e2000c101c52 */
[----:B-1----:R-:W-:-:S02]  /*1930*/  IADD3 R92, P1, R105, UR4, RZ ;  /* 0x00000004695c7c10 */ /* 0x002fc4000ff3e0ff */
[----:B------:R-:W-:Y:S01]  /*1940*/  IADD3 R94, P2, R107, UR4, RZ ;  /* 0x000000046b5e7c10 */ /* 0x000fe2000ff5e0ff */
[----:B------:R1:W-:Y:S01]  /*1950*/  LDGSTS.E.BYPASS.128 [R119], desc[UR18][R102.64], !P0 ;  /* 0x0000000066777fae */ /* 0x0003e2000c101c52 */
[----:B------:R-:W-:Y:S02]  /*1960*/  IADD3.X R93, R108, UR5, RZ, P1, !PT ;  /* 0x000000056c5d7c10 */ /* 0x000fe40008ffe4ff */
[----:B------:R-:W-:Y:S02]  /*1970*/  LEA R121, R8, UR6, 0x1 ;  /* 0x0000000608797c11 */ /* 0x000fe4000f8e08ff */
[----:B--2---:R-:W-:Y:S02]  /*1980*/  IADD3 R96, P1, R109, UR4, RZ ;  /* 0x000000046d607c10 */ /* 0x004fe4000ff3e0ff */
[----:B------:R-:W-:Y:S01]  /*1990*/  LEA R123, R9, UR6, 0x1 ;  /* 0x00000006097b7c11 */ /* 0x000fe2000f8e08ff */
[----:B------:R2:W-:Y:S01]  /*19a0*/  LDGSTS.E.BYPASS.128 [R121], desc[UR18][R100.64], !P0 ;  /* 0x0000000064797fae */ /* 0x0005e2000c101c52 */
[----:B---3--:R-:W-:Y:S01]  /*19b0*/  IADD3 R98, P3, R110, UR4, RZ ;  /* 0x000000046e627c10 */ /* 0x008fe2000ff7e0ff */
[----:B------:R-:W-:Y:S01]  /*19c0*/  UIADD3 UR4, UP0, UR4, 0x80, URZ ;  /* 0x0000008004047890 */ /* 0x000fe2000ff1e03f */
[----:B------:R-:W-:Y:S01]  /*19d0*/  IADD3.X R95, R111, UR5, RZ, P2, !PT ;  /* 0x000000056f5f7c10 */ /* 0x000fe200097fe4ff */
[----:B------:R2:W-:Y:S01]  /*19e0*/  LDGSTS.E.BYPASS.128 [R123], desc[UR18][R92.64], !P0 ;  /* 0x000000005c7b7fae */ /* 0x0005e2000c101c52 */
[----:B------:R-:W-:-:S02]  /*19f0*/  LEA R117, R10, UR6, 0x1 ;  /* 0x000000060a757c11 */ /* 0x000fc4000f8e08ff */
[----:B------:R-:W-:Y:S02]  /*1a00*/  IADD3.X R97, R112, UR5, RZ, P1, !PT ;  /* 0x0000000570617c10 */ /* 0x000fe40008ffe4ff */
[----:B-1----:R-:W-:Y:S01]  /*1a10*/  LEA R103, R11, UR6, 0x1 ;  /* 0x000000060b677c11 */ /* 0x002fe2000f8e08ff */
[----:B------:R2:W-:Y:S01]  /*1a20*/  LDGSTS.E.BYPASS.128 [R117], desc[UR18][R94.64], !P0 ;  /* 0x000000005e757fae */ /* 0x0005e2000c101c52 */
[----:B------:R-:W-:Y:S01]  /*1a30*/  IADD3.X R99, R113, UR5, RZ, P3, !PT ;  /* 0x0000000571637c10 */ /* 0x000fe20009ffe4ff */
[----:B------:R-:W-:Y:S01]  /*1a40*/  UIADD3.X UR5, URZ, UR5, URZ, UP0, !UPT ;  /* 0x000000053f057290 */ /* 0x000fe200087fe43f */
[----:B------:R-:W-:Y:S01]  /*1a50*/  LEA R119, R12, UR6, 0x1 ;  /* 0x000000060c777c11 */ /* 0x000fe2000f8e08ff */
[----:B------:R2:W-:Y:S01]  /*1a60*/  LDGSTS.E.BYPASS.128 [R103], desc[UR18][R96.64], !P0 ;  /* 0x0000000060677fae */ /* 0x0005e2000c101c52 */
[----:B------:R-:W-:-:S03]  /*1a70*/  UMOV UR6, UR16 ;  /* 0x0000001000067c82 */ /* 0x000fc60008000000 */
[----:B------:R2:W-:Y:S01]  /*1a80*/  LDGSTS.E.BYPASS.128 [R119], desc[UR18][R98.64], !P0 ;  /* 0x0000000062777fae */ /* 0x0005e2000c101c52 */
[----:B------:R-:W-:-:S03]  /*1a90*/  ISETP.GE.U32.AND P0, PT, R115, 0xbc0, PT ;  /* 0x00000bc07300780c */ /* 0x000fc60003f06070 */
[----:B------:R-:W0:Y:S10]  /*1aa0*/  LDGDEPBAR ;  /* 0x00000000000079af */ /* 0x000e340000000000 */
[----:B--2---:R-:W-:Y:S05]  /*1ab0*/  @!P0 BRA `(.L_x_0) ;  /* 0xfffffff800408947 */ /* 0x004fea000383ffff */
[----:B------:R-:W-:Y:S02]  /*1ac0*/  WARPGROUP.DEPBAR.LE gsb0, 0x0 ;  /* 0x00008000000079c5 */ /* 0x000fe40000010000 */
[----:B------:R-:W-:Y:S01]  /*1ad0*/  LOP3.LUT R116, R116, 0x3, RZ, 0xc0, !PT ;  /* 0x0000000374747812 */ /* 0x000fe200078ec0ff */
[----:B------:R-:W-:-:S04]  /*1ae0*/  DEPBAR.LE SB0, 0x0 ;  /* 0x000080000000791a */ /* 0x000fc80000000000 */
[----:B------:R-:W-:Y:S01]  /*1af0*/  SHF.R.U32.HI R6, RZ, 0x2, R2 ;  /* 0x00000002ff067819 */ /* 0x000fe20000011602 */
[----:B------:R-:W-:Y:S02]  /*1b00*/  IMAD.SHL.U32 R7, R2, 0x2, RZ ;  /* 0x0000000202077824 */ /* 0x000fe400078e00ff */
[----:B------:R-:W-:Y:S01]  /*1b10*/  IMAD.SHL.U32 R9, R116, 0x10, RZ ;  /* 0x0000001074097824 */ /* 0x000fe200078e00ff */
[----:B------:R-:W-:Y:S02]  /*1b20*/  SGXT.U32 R6, R6, 0x3 ;  /* 0x000000030606781a */ /* 0x000fe40000000000 */
[----:B------:R-:W-:Y:S02]  /*1b30*/  LOP3.LUT R7, R7, 0x6, RZ, 0xc0, !PT ;  /* 0x0000000607077812 */ /* 0x000fe400078ec0ff */
[----:B------:R-:W-:-:S05]  /*1b40*/  LOP3.LUT R6, R9, R6, RZ, 0xfc, !PT ;  /* 0x0000000609067212 */ /* 0x000fca00078efcff */
[----:B------:R-:W-:-:S05]  /*1b50*/  IMAD R6, R6, 0x88, R7 ;  /* 0x0000008806067824 */ /* 0x000fca00078e0207 */
[----:B------:R-:W-:Y:S01]  /*1b60*/  LEA R8, R6, UR14, 0x2 ;  /* 0x0000000e06087c11 */ /* 0x000fe2000f8e10ff */
[----:B------:R-:W-:Y:S08]  /*1b70*/  BAR.SYNC.DEFER_BLOCKING 0x0 ;  /* 0x0000000000007b1d */ /* 0x000ff00000010000 */
[----:B------:R-:W1:Y:S01]  /*1b80*/  LDC.64 R6, c[0x0][0x210] ;  /* 0x00008400ff067b82 */ /* 0x000e620000000a00 */
[----:B------:R-:W-:Y:S04]  /*1b90*/  STS.64 [R8], R24 ;  /* 0x0000001808007388 */ /* 0x000fe80000000a00 */
[----:B------:R-:W-:Y:S04]  /*1ba0*/  STS.64 [R8+0x1100], R26 ;  /* 0x0011001a08007388 */ /* 0x000fe80000000a00 */
[----:B------:R2:W-:Y:S04]  /*1bb0*/  STS.64 [R8+0x20], R28 ;  /* 0x0000201c08007388 */ /* 0x0005e80000000a00 */
[----:B------:R3:W-:Y:S04]  /*1bc0*/  STS.64 [R8+0x1120], R30 ;  /* 0x0011201e08007388 */ /* 0x0007e80000000a00 */
[----:B------:R-:W-:Y:S04]  /*1bd0*/  STS.64 [R8+0x40], R32 ;  /* 0x0000402008007388 */ /* 0x000fe80000000a00 */
[----:B------:R-:W-:Y:S01]  /*1be0*/  STS.64 [R8+0x1140], R34 ;  /* 0x0011402208007388 */ /* 0x000fe20000000a00 */
[----:B--2---:R-:W-:-:S03]  /*1bf0*/  CS2R R28, SRZ ;  /* 0x00000000001c7805 */ /* 0x004fc6000001ff00 */
[----:B------:R-:W-:Y:S01]  /*1c00*/  STS.64 [R8+0x60], R36 ;  /* 0x0000602408007388 */ /* 0x000fe20000000a00 */
[----:B---3--:R-:W-:-:S03]  /*1c10*/  CS2R R30, SRZ ;  /* 0x00000000001e7805 */ /* 0x008fc6000001ff00 */
[----:B------:R-:W-:Y:S04]  /*1c20*/  STS.64 [R8+0x1160], R38 ;  /* 0x0011602608007388 */ /* 0x000fe80000000a00 */
[----:B------:R2:W-:Y:S04]  /*1c30*/  STS.64 [R8+0x80], R40 ;  /* 0x0000802808007388 */ /* 0x0005e80000000a00 */
[----:B------:R-:W-:Y:S04]  /*1c40*/  STS.64 [R8+0x1180], R42 ;  /* 0x0011802a08007388 */ /* 0x000fe80000000a00 */
[----:B------:R3:W-:Y:S04]  /*1c50*/  STS.64 [R8+0xa0], R44 ;  /* 0x0000a02c08007388 */ /* 0x0007e80000000a00 */
[----:B------:R-:W-:Y:S01]  /*1c60*/  STS.64 [R8+0x11a0], R46 ;  /* 0x0011a02e08007388 */ /* 0x000fe20000000a00 */
[----:B--2---:R-:W-:-:S03]  /*1c70*/  LOP3.LUT R40, R3, 0x78, R4, 0xf8, !PT ;  /* 0x0000007803287812 */ /* 0x004fc600078ef804 */
[----:B------:R-:W-:Y:S01]  /*1c80*/  STS.64 [R8+0xc0], R48 ;  /* 0x0000c03008007388 */ /* 0x000fe20000000a00 */
[C---:B------:R-:W-:Y:S01]  /*1c90*/  ISETP.GE.AND P0, PT, R40.reuse, 0xc00, PT ;  /* 0x00000c002800780c */ /* 0x040fe20003f06270 */
[----:B-1----:R-:W-:Y:S02]  /*1ca0*/  IMAD.WIDE R6, R40, 0x2, R6 ;  /* 0x0000000228067825 */ /* 0x002fe400078e0206 */
[----:B------:R-:W-:Y:S01]  /*1cb0*/  STS.64 [R8+0x11c0], R50 ;  /* 0x0011c03208007388 */ /* 0x000fe20000000a00 */
[----:B------:R-:W-:-:S03]  /*1cc0*/  ISETP.LT.AND P1, PT, R5, R0, !P0 ;  /* 0x000000000500720c */ /* 0x000fc60004721270 */
[----:B------:R-:W-:Y:S04]  /*1cd0*/  STS.64 [R8+0xe0], R52 ;  /* 0x0000e03408007388 */ /* 0x000fe80000000a00 */
[----:B------:R-:W-:Y:S04]  /*1ce0*/  STS.64 [R8+0x11e0], R54 ;  /* 0x0011e03608007388 */ /* 0x000fe80000000a00 */
[----:B------:R-:W-:Y:S04]  /*1cf0*/  STS.64 [R8+0x100], R56 ;  /* 0x0001003808007388 */ /* 0x000fe80000000a00 */
[----:B------:R-:W-:Y:S04]  /*1d00*/  STS.64 [R8+0x1200], R58 ;  /* 0x0012003a08007388 */ /* 0x000fe80000000a00 */
[----:B------:R-:W-:Y:S04]  /*1d10*/  STS.64 [R8+0x120], R60 ;  /* 0x0001203c08007388 */ /* 0x000fe80000000a00 */
[----:B------:R-:W-:Y:S04]  /*1d20*/  STS.64 [R8+0x1220], R62 ;  /* 0x0012203e08007388 */ /* 0x000fe80000000a00 */
[----:B------:R-:W-:Y:S04]  /*1d30*/  STS.64 [R8+0x140], R64 ;  /* 0x0001404008007388 */ /* 0x000fe80000000a00 */
[----:B------:R-:W-:Y:S04]  /*1d40*/  STS.64 [R8+0x1240], R66 ;  /* 0x0012404208007388 */ /* 0x000fe80000000a00 */
[----:B------:R1:W-:Y:S04]  /*1d50*/  STS.64 [R8+0x160], R68 ;  /* 0x0001604408007388 */ /* 0x0003e80000000a00 */
[----:B------:R2:W-:Y:S04]  /*1d60*/  STS.64 [R8+0x1260], R70 ;  /* 0x0012604608007388 */ /* 0x0005e80000000a00 */
[----:B------:R-:W-:Y:S04]  /*1d70*/  STS.64 [R8+0x180], R72 ;  /* 0x0001804808007388 */ /* 0x000fe80000000a00 */
[----:B------:R-:W-:Y:S04]  /*1d80*/  STS.64 [R8+0x1280], R74 ;  /* 0x0012804a08007388 */ /* 0x000fe80000000a00 */
[----:B------:R-:W-:Y:S04]  /*1d90*/  STS.64 [R8+0x1a0], R76 ;  /* 0x0001a04c08007388 */ /* 0x000fe80000000a00 */
[----:B------:R-:W-:Y:S04]  /*1da0*/  STS.64 [R8+0x12a0], R78 ;  /* 0x0012a04e08007388 */ /* 0x000fe80000000a00 */
[----:B------:R-:W-:Y:S04]  /*1db0*/  STS.64 [R8+0x1c0], R80 ;  /* 0x0001c05008007388 */ /* 0x000fe80000000a00 */
[----:B------:R-:W-:Y:S04]  /*1dc0*/  STS.64 [R8+0x12c0], R82 ;  /* 0x0012c05208007388 */ /* 0x000fe80000000a00 */
[----:B------:R-:W-:Y:S04]  /*1dd0*/  STS.64 [R8+0x1e0], R84 ;  /* 0x0001e05408007388 */ /* 0x000fe80000000a00 */
[----:B------:R4:W-:Y:S01]  /*1de0*/  STS.64 [R8+0x12e0], R86 ;  /* 0x0012e05608007388 */ /* 0x0009e20000000a00 */
[----:B------:R-:W-:-:S02]  /*1df0*/  LOP3.LUT R3, R5, 0x8, RZ, 0xfc, !PT ;  /* 0x0000000805037812 */ /* 0x000fc400078efcff */
[----:B------:R-:W-:Y:S02]  /*1e00*/  CS2R R32, SRZ ;  /* 0x0000000000207805 */ /* 0x000fe4000001ff00 */
[----:B------:R-:W-:Y:S01]  /*1e10*/  CS2R R34, SRZ ;  /* 0x0000000000227805 */ /* 0x000fe2000001ff00 */
[----:B------:R-:W-:Y:S01]  /*1e20*/  BAR.SYNC.DEFER_BLOCKING 0x0 ;  /* 0x0000000000007b1d */ /* 0x000fe20000010000 */
[----:B------:R-:W-:Y:S02]  /*1e30*/  P2R R9, PR, RZ, 0x2 ;  /* 0x00000002ff097803 */ /* 0x000fe40000000000 */
[----:B------:R-:W-:Y:S02]  /*1e40*/  LOP3.LUT R17, R5, 0x38, RZ, 0xfc, !PT ;  /* 0x0000003805117812 */ /* 0x000fe400078efcff */
[----:B------:R-:W-:Y:S02]  /*1e50*/  CS2R R10, SRZ ;  /* 0x00000000000a7805 */ /* 0x000fe4000001ff00 */
[----:B------:R-:W-:-:S02]  /*1e60*/  CS2R R12, SRZ ;  /* 0x00000000000c7805 */ /* 0x000fc4000001ff00 */
[----:B------:R-:W-:Y:S02]  /*1e70*/  CS2R R14, SRZ ;  /* 0x00000000000e7805 */ /* 0x000fe4000001ff00 */
[----:B------:R-:W-:Y:S02]  /*1e80*/  CS2R R18, SRZ ;  /* 0x0000000000127805 */ /* 0x000fe4000001ff00 */
[----:B------:R-:W-:Y:S02]  /*1e90*/  CS2R R24, SRZ ;  /* 0x0000000000187805 */ /* 0x000fe4000001ff00 */
[----:B------:R-:W-:Y:S02]  /*1ea0*/  CS2R R26, SRZ ;  /* 0x00000000001a7805 */ /* 0x000fe4000001ff00 */
[----:B------:R-:W-:Y:S02]  /*1eb0*/  CS2R R20, SRZ ;  /* 0x0000000000147805 */ /* 0x000fe4000001ff00 */
[----:B------:R-:W-:Y:S01]  /*1ec0*/  CS2R R22, SRZ ;  /* 0x0000000000167805 */ /* 0x000fe2000001ff00 */
[----:B---3--:R-:W3:Y:S01]  /*1ed0*/  LDC.64 R44, c[0x0][0x228] ;  /* 0x00008a00ff2c7b82 */ /* 0x008ee20000000a00 */
[----:B------:R-:W5:Y:S01]  /*1ee0*/  @P1 LDG.E.EL.128 R28, desc[UR18][R6.64] ;  /* 0x00000012061c1981 */ /* 0x000f62000c2e1d00 */
[----:B------:R-:W-:-:S02]  /*1ef0*/  ISETP.LT.AND P6, PT, R3, R0, !P0 ;  /* 0x000000000300720c */ /* 0x000fc400047c1270 */
[----:B------:R-:W-:Y:S02]  /*1f00*/  LOP3.LUT R3, R5, 0x10, RZ, 0xfc, !PT ;  /* 0x0000001005037812 */ /* 0x000fe400078efcff */
[----:B------:R-:W-:Y:S02]  /*1f10*/  P2R R42, PR, RZ, 0x40 ;  /* 0x00000040ff2a7803 */ /* 0x000fe40000000000 */
[----:B------:R-:W-:Y:S02]  /*1f20*/  ISETP.LT.AND P5, PT, R3, R0, !P0 ;  /* 0x000000000300720c */ /* 0x000fe400047a1270 */
[----:B------:R-:W-:-:S05]  /*1f30*/  LOP3.LUT R3, R5, 0x20, RZ, 0xfc, !PT ;  /* 0x0000002005037812 */ /* 0x000fca00078efcff */
[----:B------:R-:W3:Y:S01]  /*1f40*/  @P6 LDG.E.EL.128 R32, desc[UR18][R6.64] ;  /* 0x0000001206206981 */ /* 0x000ee2000c2e1d00 */
[----:B------:R-:W-:Y:S02]  /*1f50*/  ISETP.NE.AND P6, PT, R9, RZ, PT ;  /* 0x000000ff0900720c */ /* 0x000fe40003fc5270 */
[----:B-1----:R-:W-:Y:S02]  /*1f60*/  CS2R R68, SRZ ;  /* 0x0000000000447805 */ /* 0x002fe4000001ff00 */
[----:B------:R-:W-:Y:S02]  /*1f70*/  LOP3.LUT R9, R5, 0x18, RZ, 0xfc, !PT ;  /* 0x0000001805097812 */ /* 0x000fe400078efcff */
[----:B--2---:R-:W-:Y:S02]  /*1f80*/  CS2R R70, SRZ ;  /* 0x0000000000467805 */ /* 0x004fe4000001ff00 */
[-C--:B------:R-:W-:Y:S02]  /*1f90*/  ISETP.LT.AND P3, PT, R3, R0.reuse, !P0 ;  /* 0x000000000300720c */ /* 0x080fe40004761270 */
[----:B------:R-:W-:-:S02]  /*1fa0*/  ISETP.LT.AND P4, PT, R9, R0, !P0 ;  /* 0x000000000900720c */ /* 0x000fc40004781270 */
[C---:B------:R-:W-:Y:S01]  /*1fb0*/  LOP3.LUT R3, R5.reuse, 0x30, RZ, 0xfc, !PT ;  /* 0x0000003005037812 */ /* 0x040fe200078efcff */
[----:B------:R-:W2:Y:S01]  /*1fc0*/  @P5 LDG.E.EL.128 R68, desc[UR18][R6.64] ;  /* 0x0000001206445981 */ /* 0x000ea2000c2e1d00 */
[----:B------:R-:W-:Y:S02]  /*1fd0*/  LOP3.LUT R9, R5, 0x28, RZ, 0xfc, !PT ;  /* 0x0000002805097812 */ /* 0x000fe400078efcff */
[-C--:B------:R-:W-:Y:S02]  /*1fe0*/  ISETP.LT.AND P1, PT, R3, R0.reuse, !P0 ;  /* 0x000000000300720c */ /* 0x080fe40004721270 */
[-C--:B------:R-:W-:Y:S02]  /*1ff0*/  ISETP.LT.AND P2, PT, R9, R0.reuse, !P0 ;  /* 0x000000000900720c */ /* 0x080fe40004741270 */
[----:B------:R-:W-:Y:S02]  /*2000*/  ISETP.LT.AND P0, PT, R17, R0, !P0 ;  /* 0x000000001100720c */ /* 0x000fe40004701270 */
[----:B----4-:R-:W-:-:S02]  /*2010*/  CS2R R8, SRZ ;  /* 0x0000000000087805 */ /* 0x010fc4000001ff00 */
[----:B------:R-:W-:Y:S01]  /*2020*/  CS2R R16, SRZ ;  /* 0x0000000000107805 */ /* 0x000fe2000001ff00 */
[----:B------:R-:W4:Y:S04]  /*2030*/  @P4 LDG.E.EL.128 R24, desc[UR18][R6.64] ;  /* 0x0000001206184981 */ /* 0x000f28000c2e1d00 */
[----:B------:R-:W2:Y:S04]  /*2040*/  @P3 LDG.E.EL.128 R20, desc[UR18][R6.64] ;  /* 0x0000001206143981 */ /* 0x000ea8000c2e1d00 */
[----:B------:R-:W2:Y:S04]  /*2050*/  @P1 LDG.E.EL.128 R8, desc[UR18][R6.64] ;  /* 0x0000001206081981 */ /* 0x000ea8000c2e1d00 */
[----:B------:R-:W2:Y:S04]  /*2060*/  @P2 LDG.E.EL.128 R12, desc[UR18][R6.64] ;  /* 0x00000012060c2981 */ /* 0x000ea8000c2e1d00 */
[----:B------:R1:W4:Y:S01]  /*2070*/  @P0 LDG.E.EL.128 R16, desc[UR18][R6.64] ;  /* 0x0000001206100981 */ /* 0x000322000c2e1d00 */
[----:B------:R-:W-:Y:S01]  /*2080*/  SHF.R.U32.HI R0, RZ, 0x4, R2 ;  /* 0x00000004ff007819 */ /* 0x000fe20000011602 */
[----:B------:R-:W-:-:S03]  /*2090*/  IMAD.SHL.U32 R3, R116, 0x2, RZ ;  /* 0x0000000274037824 */ /* 0x000fc600078e00ff */
[----:B------:R-:W-:Y:S02]  /*20a0*/  SGXT.U32 R0, R0, 0x1 ;  /* 0x000000010000781a */ /* 0x000fe40000000000 */
[----:B------:R-:W-:Y:S02]  /*20b0*/  LOP3.LUT R4, R4, 0x78, RZ, 0xc0, !PT ;  /* 0x0000007804047812 */ /* 0x000fe400078ec0ff */
[----:B------:R-:W-:-:S05]  /*20c0*/  LOP3.LUT R3, R3, R0, RZ, 0xfc, !PT ;  /* 0x0000000003037212 */ /* 0x000fca00078efcff */
[----:B------:R-:W-:-:S05]  /*20d0*/  IMAD R0, R3, 0x88, R4 ;  /* 0x0000008803007824 */ /* 0x000fca00078e0204 */
[----:B------:R-:W-:-:S05]  /*20e0*/  LEA R0, R0, UR14, 0x2 ;  /* 0x0000000e00007c11 */ /* 0x000fca000f8e10ff */
[----:B------:R-:W1:Y:S04]  /*20f0*/  LDS.128 R36, [R0+0x10] ;  /* 0x0000100000247984 */ /* 0x000e680000000c00 */
[----:B------:R-:W1:Y:S01]  /*2100*/  LDS.128 R48, [R0] ;  /* 0x0000000000307984 */ /* 0x000e620000000c00 */
[C---:B-----5:R-:W-:Y:S01]  /*2110*/  PRMT R4, R30.reuse, 0x7632, R4 ;  /* 0x000076321e047816 */ /* 0x060fe20000000004 */
[----:B------:R-:W-:Y:S01]  /*2120*/  IMAD.U32 R41, R30, 0x10000, RZ ;  /* 0x000100001e297824 */ /* 0x000fe200078e00ff */
[----:B------:R-:W-:Y:S02]  /*2130*/  PRMT R2, R28, 0x7632, R2 ;  /* 0x000076321c027816 */ /* 0x000fe40000000002 */
[----:B-1----:R-:W-:Y:S01]  /*2140*/  PRMT R6, R31, 0x7632, R6 ;  /* 0x000076321f067816 */ /* 0x002fe20000000006 */
[----:B------:R-:W-:Y:S01]  /*2150*/  IMAD.U32 R4, R4, 0x10000, RZ ;  /* 0x0001000004047824 */ /* 0x000fe200078e00ff */
[C---:B------:R-:W-:Y:S01]  /*2160*/  PRMT R3, R29.reuse, 0x7632, R3 ;  /* 0x000076321d037816 */ /* 0x040fe20000000003 */
[----:B------:R-:W-:-:S02]  /*2170*/  IMAD.U32 R29, R29, 0x10000, RZ ;  /* 0x000100001d1d7824 */ /* 0x000fc400078e00ff */
[----:B------:R-:W-:Y:S01]  /*2180*/  FADD R36, R36, R41 ;  /* 0x0000002924247221 */ /* 0x000fe20000000000 */
[----:B------:R-:W-:Y:S01]  /*2190*/  FADD R37, R37, R4 ;  /* 0x0000000425257221 */ /* 0x000fe20000000000 */
[----:B------:R-:W-:Y:S02]  /*21a0*/  IMAD.U32 R7, R28, 0x10000, RZ ;  /* 0x000100001c077824 */ /* 0x000fe400078e00ff */
[----:B------:R-:W-:Y:S02]  /*21b0*/  IMAD.U32 R2, R2, 0x10000, RZ ;  /* 0x0001000002027824 */ /* 0x000fe400078e00ff */
[----:B------:R-:W-:Y:S02]  /*21c0*/  IMAD.U32 R31, R31, 0x10000, RZ ;  /* 0x000100001f1f7824 */ /* 0x000fe400078e00ff */
[----:B------:R-:W-:Y:S02]  /*21d0*/  IMAD.U32 R6, R6, 0x10000, RZ ;  /* 0x0001000006067824 */ /* 0x000fe400078e00ff */
[----:B------:R-:W-:Y:S01]  /*21e0*/  FADD R29, R50, R29 ;  /* 0x0000001d321d7221 */ /* 0x000fe20000000000 */
[----:B------:R-:W-:Y:S01]  /*21f0*/  FADD R7, R48, R7 ;  /* 0x0000000730077221 */ /* 0x000fe20000000000 */
[----:B------:R-:W-:-:S02]  /*2200*/  IMAD.U32 R28, R3, 0x10000, RZ ;  /* 0x00010000031c7824 */ /* 0x000fc400078e00ff */
[----:B------:R-:W-:Y:S01]  /*2210*/  FADD R2, R49, R2 ;  /* 0x0000000231027221 */ /* 0x000fe20000000000 */
[----:B------:R-:W-:Y:S01]  /*2220*/  FADD R31, R38, R31 ;  /* 0x0000001f261f7221 */ /* 0x000fe20000000000 */
[----:B------:R-:W-:Y:S01]  /*2230*/  FADD R6, R39, R6 ;  /* 0x0000000627067221 */ /* 0x000fe20000000000 */
[----:B------:R-:W-:Y:S02]  /*2240*/  F2FP.BF16.F32.PACK_AB R50, R37, R36 ;  /* 0x000000242532723e */ /* 0x000fe400000010ff */
[----:B------:R-:W1:Y:S01]  /*2250*/  LDS.128 R36, [R0+0x1100] ;  /* 0x0011000000247984 */ /* 0x000e620000000c00 */
[----:B------:R-:W-:Y:S01]  /*2260*/  FADD R28, R51, R28 ;  /* 0x0000001c331c7221 */ /* 0x000fe20000000000 */
[----:B------:R-:W-:Y:S01]  /*2270*/  IMAD R3, R5, 0xc00, R40 ;  /* 0x00000c0005037824 */ /* 0x000fe200078e0228 */
[----:B------:R-:W-:Y:S02]  /*2280*/  F2FP.BF16.F32.PACK_AB R48, R2, R7 ;  /* 0x000000070230723e */ /* 0x000fe400000010ff */
[----:B------:R-:W-:-:S02]  /*2290*/  F2FP.BF16.F32.PACK_AB R51, R6, R31 ;  /* 0x0000001f0633723e */ /* 0x000fc400000010ff */
[----:B------:R-:W5:Y:S01]  /*22a0*/  LDS.128 R4, [R0+0x1110] ;  /* 0x0011100000047984 */ /* 0x000f620000000c00 */
[C---:B---3--:R-:W-:Y:S01]  /*22b0*/  PRMT R2, R32.reuse, 0x7632, R2 ;  /* 0x0000763220027816 */ /* 0x048fe20000000002 */
[----:B------:R-:W-:Y:S01]  /*22c0*/  IMAD.U32 R41, R32, 0x10000, RZ ;  /* 0x0001000020297824 */ /* 0x000fe200078e00ff */
[----:B------:R-:W-:Y:S02]  /*22d0*/  PRMT R31, R34, 0x7632, R31 ;  /* 0x00007632221f7816 */ /* 0x000fe4000000001f */
[----:B------:R-:W-:Y:S01]  /*22e0*/  PRMT R32, R35, 0x7632, R32 ;  /* 0x0000763223207816 */ /* 0x000fe20000000020 */
[----:B------:R-:W-:Y:S01]  /*22f0*/  IMAD.U32 R2, R2, 0x10000, RZ ;  /* 0x0001000002027824 */ /* 0x000fe200078e00ff */
[----:B------:R-:W-:Y:S01]  /*2300*/  F2FP.BF16.F32.PACK_AB R49, R28, R29 ;  /* 0x0000001d1c31723e */ /* 0x000fe200000010ff */
[----:B------:R-:W-:Y:S01]  /*2310*/  IMAD.WIDE R28, R3, 0x2, R44 ;  /* 0x00000002031c7825 */ /* 0x000fe200078e022c */
[----:B------:R-:W-:-:S03]  /*2320*/  PRMT R30, R33, 0x7632, R30 ;  /* 0x00007632211e7816 */ /* 0x000fc6000000001e */
[----:B------:R-:W-:Y:S02]  /*2330*/  IMAD.U32 R43, R34, 0x10000, RZ ;  /* 0x00010000222b7824 */ /* 0x000fe400078e00ff */
[----:B------:R-:W-:Y:S02]  /*2340*/  IMAD.U32 R35, R35, 0x10000, RZ ;  /* 0x0001000023237824 */ /* 0x000fe400078e00ff */
[----:B------:R-:W-:Y:S01]  /*2350*/  IMAD.U32 R32, R32, 0x10000, RZ ;  /* 0x0001000020207824 */ /* 0x000fe200078e00ff */
[----:B------:R3:W-:Y:S01]  /*2360*/  @P6 STG.E.128 desc[UR18][R28.64], R48 ;  /* 0x000000301c006986 */ /* 0x0007e2000c101d12 */
[C---:B--2---:R-:W-:Y:S01]  /*2370*/  PRMT R52, R10.reuse, 0x7632, R52 ;  /* 0x000076320a347816 */ /* 0x044fe20000000034 */
[----:B------:R-:W-:Y:S01]  /*2380*/  IMAD.U32 R53, R10, 0x10000, RZ ;  /* 0x000100000a357824 */ /* 0x000fe200078e00ff */
[C---:B------:R-:W-:Y:S01]  /*2390*/  PRMT R54, R11.reuse, 0x7632, R54 ;  /* 0x000076320b367816 */ /* 0x040fe20000000036 */
[----:B------:R-:W-:Y:S01]  /*23a0*/  IMAD.U32 R55, R11, 0x10000, RZ ;  /* 0x000100000b377824 */ /* 0x000fe200078e00ff */
[----:B------:R-:W-:Y:S01]  /*23b0*/  PRMT R76, R12, 0x7632, R76 ;  /* 0x000076320c4c7816 */ /* 0x000fe2000000004c */
[----:B------:R-:W-:Y:S01]  /*23c0*/  IMAD.U32 R95, R68, 0x10000, RZ ;  /* 0x00010000445f7824 */ /* 0x000fe200078e00ff */
[----:B------:R-:W-:Y:S01]  /*23d0*/  PRMT R80, R13, 0x7632, R80 ;  /* 0x000076320d507816 */ /* 0x000fe20000000050 */
[----:B------:R-:W-:-:S02]  /*23e0*/  IMAD.U32 R97, R69, 0x10000, RZ ;  /* 0x0001000045617824 */ /* 0x000fc400078e00ff */
[----:B-1----:R-:W-:Y:S01]  /*23f0*/  FADD R37, R37, R2 ;  /* 0x0000000225257221 */ /* 0x002fe20000000000 */
[----:B------:R-:W-:Y:S01]  /*2400*/  IMAD.U32 R2, R31, 0x10000, RZ ;  /* 0x000100001f027824 */ /* 0x000fe200078e00ff */
[C---:B---3--:R-:W-:Y:S01]  /*2410*/  PRMT R48, R8.reuse, 0x7632, R48 ;  /* 0x0000763208307816 */ /* 0x048fe20000000030 */
[----:B------:R-:W-:Y:S01]  /*2420*/  IMAD.U32 R49, R8, 0x10000, RZ ;  /* 0x0001000008317824 */ /* 0x000fe200078e00ff */
[C---:B------:R-:W-:Y:S01]  /*2430*/  PRMT R50, R9.reuse, 0x7632, R50 ;  /* 0x0000763209327816 */ /* 0x040fe20000000032 */
[----:B------:R-:W-:Y:S02]  /*2440*/  IMAD.U32 R51, R9, 0x10000, RZ ;  /* 0x0001000009337824 */ /* 0x000fe400078e00ff */
[----:B-----5:R-:W-:Y:S01]  /*2450*/  FADD R31, R5, R2 ;  /* 0x00000002051f7221 */ /* 0x020fe20000000000 */
[----:B------:R-:W-:Y:S01]  /*2460*/  FADD R34, R4, R43 ;  /* 0x0000002b04227221 */ /* 0x000fe20000000000 */
[----:B------:R-:W-:Y:S01]  /*2470*/  FADD R35, R6, R35 ;  /* 0x0000002306237221 */ /* 0x000fe20000000000 */
[----:B------:R-:W-:Y:S01]  /*2480*/  FADD R2, R7, R32 ;  /* 0x0000002007027221 */ /* 0x000fe20000000000 */
[----:B------:R-:W-:Y:S01]  /*2490*/  FADD R36, R36, R41 ;  /* 0x0000002924247221 */ /* 0x000fe20000000000 */
[----:B------:R-:W-:Y:S01]  /*24a0*/  PRMT R28, R68, 0x7632, R28 ;  /* 0x00007632441c7816 */ /* 0x000fe2000000001c */
[----:B------:R-:W1:Y:S01]  /*24b0*/  LDS.128 R4, [R0+0x2200] ;  /* 0x0022000000047984 */ /* 0x000e620000000c00 */
[----:B------:R-:W-:Y:S01]  /*24c0*/  PRMT R29, R69, 0x7632, R29 ;  /* 0x00007632451d7816 */ /* 0x000fe2000000001d */
[----:B------:R-:W-:Y:S01]  /*24d0*/  IMAD.U32 R30, R30, 0x10000, RZ ;  /* 0x000100001e1e7824 */ /* 0x000fe200078e00ff */
[----:B------:R-:W-:Y:S01]  /*24e0*/  PRMT R68, R14, 0x7632, R68 ;  /* 0x000076320e447816 */ /* 0x000fe20000000044 */
[----:B------:R-:W2:Y:S01]  /*24f0*/  LDS.128 R8, [R0+0x2210] ;  /* 0x0022100000087984 */ /* 0x000ea20000000c00 */
[----:B------:R-:W-:Y:S01]  /*2500*/  IMAD.U32 R77, R12, 0x10000, RZ ;  /* 0x000100000c4d7824 */ /* 0x000fe200078e00ff */
[----:B------:R-:W-:Y:S01]  /*2510*/  PRMT R74, R15, 0x7632, R74 ;  /* 0x000076320f4a7816 */ /* 0x000fe2000000004a */
[----:B------:R-:W-:Y:S01]  /*2520*/  IMAD.U32 R79, R13, 0x10000, RZ ;  /* 0x000100000d4f7824 */ /* 0x000fe200078e00ff */
[----:B----4-:R-:W-:Y:S01]  /*2530*/  PRMT R58, R17, 0x7632, R58 ;  /* 0x00007632113a7816 */ /* 0x010fe2000000003a */
[----:B------:R-:W-:-:S02]  /*2540*/  IMAD.U32 R69, R14, 0x10000, RZ ;  /* 0x000100000e457824 */ /* 0x000fc400078e00ff */
[----:B------:R-:W-:Y:S02]  /*2550*/  IMAD.U32 R73, R15, 0x10000, RZ ;  /* 0x000100000f497824 */ /* 0x000fe400078e00ff */
[----:B------:R-:W-:Y:S01]  /*2560*/  IMAD.U32 R59, R17, 0x10000, RZ ;  /* 0x00010000113b7824 */ /* 0x000fe200078e00ff */
[----:B------:R-:W3:Y:S01]  /*2570*/  LDS.128 R12, [R0+0x3300] ;  /* 0x00330000000c7984 */ /* 0x000ee20000000c00 */
[----:B------:R-:W-:Y:S02]  /*2580*/  VIADD R17, R3, 0xc000 ;  /* 0x0000c00003117836 */ /* 0x000fe40000000000 */
[----:B------:R-:W-:Y:S01]  /*2590*/  FADD R30, R39, R30 ;  /* 0x0000001e271e7221 */ /* 0x000fe20000000000 */
[----:B------:R-:W-:Y:S01]  /*25a0*/  F2FP.BF16.F32.PACK_AB R32, R37, R36 ;  /* 0x000000242520723e */ /* 0x000fe200000010ff */
[----:B------:R-:W-:Y:S01]  /*25b0*/  VIADD R47, R3, 0x6000 ;  /* 0x00006000032f7836 */ /* 0x000fe20000000000 */
[----:B------:R-:W-:Y:S01]  /*25c0*/  F2FP.BF16.F32.PACK_AB R34, R31, R34 ;  /* 0x000000221f22723e */ /* 0x000fe200000010ff */
[C---:B------:R-:W-:Y:S01]  /*25d0*/  VIADD R37, R3.reuse, 0x12000 ;  /* 0x0001200003257836 */ /* 0x040fe20000000000 */
[----:B------:R-:W-:Y:S01]  /*25e0*/  F2FP.BF16.F32.PACK_AB R35, R2, R35 ;  /* 0x000000230223723e */ /* 0x000fe200000010ff */
[C---:B------:R-:W-:Y:S01]  /*25f0*/  VIADD R39, R3.reuse, 0x18000 ;  /* 0x0001800003277836 */ /* 0x040fe20000000000 */
[----:B------:R-:W-:Y:S01]  /*2600*/  PRMT R56, R16, 0x7632, R56 ;  /* 0x0000763210387816 */ /* 0x000fe20000000038 */
[C---:B------:R-:W-:Y:S01]  /*2610*/  VIADD R41, R3.reuse, 0x1e000 ;  /* 0x0001e00003297836 */ /* 0x040fe20000000000 */
[----:B------:R-:W-:Y:S01]  /*2620*/  PRMT R60, R18, 0x7632, R60 ;  /* 0x00007632123c7816 */ /* 0x000fe2000000003c */
[----:B------:R-:W-:Y:S01]  /*2630*/  VIADD R43, R3, 0x24000 ;  /* 0x00024000032b7836 */ /* 0x000fe20000000000 */
[----:B------:R-:W-:Y:S01]  /*2640*/  PRMT R61, R19, 0x7632, R61 ;  /* 0x00007632133d7816 */ /* 0x000fe2000000003d */
[----:B------:R-:W-:Y:S01]  /*2650*/  VIADD R31, R3, 0x2a000 ;  /* 0x0002a000031f7836 */ /* 0x000fe20000000000 */
[----:B------:R-:W-:Y:S01]  /*2660*/  PRMT R88, R70, 0x7632, R88 ;  /* 0x0000763246587816 */ /* 0x000fe20000000058 */
[----:B------:R-:W-:-:S02]  /*2670*/  IMAD.U32 R57, R16, 0x10000, RZ ;  /* 0x0001000010397824 */ /* 0x000fc400078e00ff */
[----:B------:R-:W-:Y:S02]  /*2680*/  IMAD.U32 R63, R18, 0x10000, RZ ;  /* 0x00010000123f7824 */ /* 0x000fe400078e00ff */
[----:B------:R-:W-:Y:S02]  /*2690*/  IMAD.U32 R65, R19, 0x10000, RZ ;  /* 0x0001000013417824 */ /* 0x000fe400078e00ff */
[----:B------:R-:W-:Y:S01]  /*26a0*/  IMAD.WIDE R2, R17, 0x2, R44 ;  /* 0x0000000211027825 */ /* 0x000fe200078e022c */
[----:B------:R-:W-:Y:S01]  /*26b0*/  PRMT R64, R24, 0x7632, R64 ;  /* 0x0000763218407816 */ /* 0x000fe20000000040 */
[----:B------:R-:W4:Y:S01]  /*26c0*/  LDS.128 R16, [R0+0x4410] ;  /* 0x0044100000107984 */ /* 0x000f220000000c00 */
[----:B------:R-:W-:Y:S01]  /*26d0*/  PRMT R66, R25, 0x7632, R66 ;  /* 0x0000763219427816 */ /* 0x000fe20000000042 */
[----:B------:R-:W-:Y:S01]  /*26e0*/  IMAD.U32 R67, R70, 0x10000, RZ ;  /* 0x0001000046437824 */ /* 0x000fe200078e00ff */
[----:B------:R-:W-:Y:S01]  /*26f0*/  PRMT R70, R26, 0x7632, R70 ;  /* 0x000076321a467816 */ /* 0x000fe20000000046 */
[----:B------:R-:W-:Y:S01]  /*2700*/  IMAD.U32 R75, R24, 0x10000, RZ ;  /* 0x00010000184b7824 */ /* 0x000fe200078e00ff */
[----:B------:R-:W-:Y:S01]  /*2710*/  PRMT R72, R27, 0x7632, R72 ;  /* 0x000076321b487816 */ /* 0x000fe20000000048 */
[----:B------:R-:W-:-:S02]  /*2720*/  IMAD.U32 R81, R25, 0x10000, RZ ;  /* 0x0001000019517824 */ /* 0x000fc400078e00ff */
[----:B------:R-:W-:Y:S02]  /*2730*/  IMAD.U32 R83, R26, 0x10000, RZ ;  /* 0x000100001a537824 */ /* 0x000fe400078e00ff */
[----:B------:R-:W-:Y:S02]  /*2740*/  IMAD.U32 R85, R27, 0x10000, RZ ;  /* 0x000100001b557824 */ /* 0x000fe400078e00ff */
[----:B------:R-:W5:Y:S01]  /*2750*/  LDS.128 R24, [R0+0x4400] ;  /* 0x0044000000187984 */ /* 0x000f620000000c00 */
[----:B------:R-:W-:Y:S01]  /*2760*/  IMAD.U32 R33, R33, 0x10000, RZ ;  /* 0x0001000021217824 */ /* 0x000fe200078e00ff */
[----:B------:R-:W-:-:S03]  /*2770*/  ISETP.NE.AND P6, PT, R42, RZ, PT ;  /* 0x000000ff2a00720c */ /* 0x000fc60003fc5270 */
[----:B------:R-:W-:Y:S01]  /*2780*/  FADD R33, R38, R33 ;  /* 0x0000002126217221 */ /* 0x000fe20000000000 */
[----:B------:R-:W-:Y:S01]  /*2790*/  PRMT R62, R71, 0x7632, R62 ;  /* 0x00007632473e7816 */ /* 0x000fe2000000003e */
[----:B------:R-:W-:-:S03]  /*27a0*/  IMAD.WIDE R46, R47, 0x2, R44 ;  /* 0x000000022f2e7825 */ /* 0x000fc600078e022c */
[----:B------:R-:W-:Y:S01]  /*27b0*/  F2FP.BF16.F32.PACK_AB R33, R30, R33 ;  /* 0x000000211e21723e */ /* 0x000fe200000010ff */
[----:B------:R-:W-:Y:S02]  /*27c0*/  IMAD.U32 R71, R71, 0x10000, RZ ;  /* 0x0001000047477824 */ /* 0x000fe400078e00ff */
[----:B------:R-:W-:Y:S02]  /*27d0*/  IMAD.U32 R88, R88, 0x10000, RZ ;  /* 0x0001000058587824 */ /* 0x000fe400078e00ff */
[----:B------:R-:W-:Y:S01]  /*27e0*/  IMAD.U32 R62, R62, 0x10000, RZ ;  /* 0x000100003e3e7824 */ /* 0x000fe200078e00ff */
[----:B------:R2:W-:Y:S01]  /*27f0*/  @P6 STG.E.128 desc[UR18][R46.64], R32 ;  /* 0x000000202e006986 */ /* 0x0005e2000c101d12 */
[----:B------:R-:W-:Y:S01]  /*2800*/  IMAD.U32 R94, R28, 0x10000, RZ ;  /* 0x000100001c5e7824 */ /* 0x000fe200078e00ff */
[C---:B------:R-:W-:Y:S01]  /*2810*/  PRMT R78, R20.reuse, 0x7632, R78 ;  /* 0x00007632144e7816 */ /* 0x040fe2000000004e */
[----:B------:R-:W-:Y:S01]  /*2820*/  IMAD.U32 R96, R29, 0x10000, RZ ;  /* 0x000100001d607824 */ /* 0x000fe200078e00ff */
[C---:B------:R-:W-:Y:S01]  /*2830*/  PRMT R82, R21.reuse, 0x7632, R82 ;  /* 0x0000763215527816 */ /* 0x040fe20000000052 */
[----:B------:R-:W-:Y:S01]  /*2840*/  IMAD.U32 R87, R20, 0x10000, RZ ;  /* 0x0001000014577824 */ /* 0x000fe200078e00ff */
[C---:B------:R-:W-:Y:S01]  /*2850*/  PRMT R84, R22.reuse, 0x7632, R84 ;  /* 0x0000763216547816 */ /* 0x040fe20000000054 */
[----:B------:R-:W-:Y:S01]  /*2860*/  IMAD.U32 R89, R21, 0x10000, RZ ;  /* 0x0001000015597824 */ /* 0x000fe200078e00ff */
[----:B------:R-:W-:Y:S01]  /*2870*/  PRMT R86, R23, 0x7632, R86 ;  /* 0x0000763217567816 */ /* 0x000fe20000000056 */
[----:B------:R-:W-:-:S02]  /*2880*/  IMAD.U32 R91, R22, 0x10000, RZ ;  /* 0x00010000165b7824 */ /* 0x000fc400078e00ff */
[----:B------:R-:W-:Y:S02]  /*2890*/  IMAD.U32 R93, R23, 0x10000, RZ ;  /* 0x00010000175d7824 */ /* 0x000fe400078e00ff */
[----:B------:R-:W-:Y:S01]  /*28a0*/  IMAD.WIDE R36, R37, 0x2, R44 ;  /* 0x0000000225247825 */ /* 0x000fe200078e022c */
[----:B------:R-:W4:Y:S03]  /*28b0*/  LDS.128 R20, [R0+0x3310] ;  /* 0x0033100000147984 */ /* 0x000f260000000c00 */
[----:B-1----:R-:W-:Y:S01]  /*28c0*/  FADD R90, R4, R95 ;  /* 0x0000005f045a7221 */ /* 0x002fe20000000000 */
[----:B------:R-:W-:-:S04]  /*28d0*/  IMAD.WIDE R38, R39, 0x2, R44 ;  /* 0x0000000227267825 */ /* 0x000fc800078e022c */
[----:B------:R-:W-:Y:S01]  /*28e0*/  FADD R92, R6, R97 ;  /* 0x00000061065c7221 */ /* 0x000fe20000000000 */
[----:B--2---:R-:W-:Y:S01]  /*28f0*/  FADD R67, R8, R67 ;  /* 0x0000004308437221 */ /* 0x004fe20000000000 */
[----:B------:R-:W-:-:S04]  /*2900*/  IMAD.WIDE R40, R41, 0x2, R44 ;  /* 0x0000000229287825 */ /* 0x000fc800078e022c */
[----:B------:R-:W-:Y:S01]  /*2910*/  FADD R71, R10, R71 ;  /* 0x000000470a477221 */ /* 0x000fe20000000000 */
[----:B------:R-:W-:Y:S01]  /*2920*/  FADD R32, R9, R88 ;  /* 0x0000005809207221 */ /* 0x000fe20000000000 */
[----:B------:R-:W-:-:S04]  /*2930*/  IMAD.WIDE R42, R43, 0x2, R44 ;  /* 0x000000022b2a7825 */ /* 0x000fc800078e022c */
[----:B------:R-:W-:Y:S01]  /*2940*/  FADD R34, R11, R62 ;  /* 0x0000003e0b227221 */ /* 0x000fe20000000000 */
[----:B------:R-:W-:Y:S02]  /*2950*/  IMAD.U32 R64, R64, 0x10000, RZ ;  /* 0x0001000040407824 */ /* 0x000fe400078e00ff */
[----:B------:R-:W-:Y:S02]  /*2960*/  IMAD.U32 R46, R66, 0x10000, RZ ;  /* 0x00010000422e7824 */ /* 0x000fe400078e00ff */
[----:B------:R-:W-:Y:S01]  /*2970*/  FADD R95, R5, R94 ;  /* 0x0000005e055f7221 */ /* 0x000fe20000000000 */
[----:B------:R-:W-:-:S04]  /*2980*/  IMAD.WIDE R44, R31, 0x2, R44 ;  /* 0x000000021f2c7825 */ /* 0x000fc800078e022c */
[----:B------:R-:W-:Y:S01]  /*2990*/  FADD R97, R7, R96 ;  /* 0x0000006007617221 */ /* 0x000fe20000000000 */
[----:B------:R-:W1:Y:S01]  /*29a0*/  LDS.128 R28, [R0+0x5500] ;  /* 0x00550000001c7984 */ /* 0x000e620000000c00 */
[----:B---3--:R-:W-:Y:S01]  /*29b0*/  FADD R75, R12, R75 ;  /* 0x0000004b0c4b7221 */ /* 0x008fe20000000000 */
[----:B------:R-:W-:Y:S01]  /*29c0*/  FADD R81, R14, R81 ;  /* 0x000000510e517221 */ /* 0x000fe20000000000 */
[----:B------:R-:W-:Y:S01]  /*29d0*/  FADD R62, R13, R64 ;  /* 0x000000400d3e7221 */ /* 0x000fe20000000000 */
[----:B------:R-:W2:Y:S01]  /*29e0*/  LDS.128 R8, [R0+0x6600] ;  /* 0x0066000000087984 */ /* 0x000ea20000000c00 */
[----:B------:R-:W-:Y:S01]  /*29f0*/  FADD R46, R15, R46 ;  /* 0x0000002e0f2e7221 */ /* 0x000fe20000000000 */
[----:B------:R-:W-:Y:S02]  /*2a00*/  IMAD.U32 R84, R84, 0x10000, RZ ;  /* 0x0001000054547824 */ /* 0x000fe400078e00ff */
[----:B------:R-:W3:Y:S01]  /*2a10*/  LDS.128 R4, [R0+0x5510] ;  /* 0x0055100000047984 */ /* 0x000ee20000000c00 */
[----:B------:R-:W-:-:S03]  /*2a20*/  IMAD.U32 R86, R86, 0x10000, RZ ;  /* 0x0001000056567824 */ /* 0x000fc600078e00ff */
[----:B------:R-:W1:Y:S01]  /*2a30*/  LDS.128 R12, [R0+0x6610] ;  /* 0x00661000000c7984 */ /* 0x000e620000000c00 */
[----:B------:R-:W-:Y:S02]  /*2a40*/  IMAD.U32 R78, R78, 0x10000, RZ ;  /* 0x000100004e4e7824 */ /* 0x000fe400078e00ff */
[----:B------:R-:W-:Y:S02]  /*2a50*/  IMAD.U32 R82, R82, 0x10000, RZ ;  /* 0x0001000052527824 */ /* 0x000fe400078e00ff */
[----:B----4-:R-:W-:Y:S01]  /*2a60*/  FADD R91, R16, R91 ;  /* 0x0000005b105b7221 */ /* 0x010fe20000000000 */
[----:B------:R-:W-:Y:S01]  /*2a70*/  FADD R35, R18, R93 ;  /* 0x0000005d12237221 */ /* 0x000fe20000000000 */
[----:B------:R-:W-:Y:S01]  /*2a80*/  FADD R84, R17, R84 ;  /* 0x0000005411547221 */ /* 0x000fe20000000000 */
[----:B------:R-:W-:Y:S01]  /*2a90*/  FADD R86, R19, R86 ;  /* 0x0000005613567221 */ /* 0x000fe20000000000 */
[----:B-----5:R-:W-:Y:S01]  /*2aa0*/  FADD R87, R24, R87 ;  /* 0x0000005718577221 */ /* 0x020fe20000000000 */
[----:B------:R-:W4:Y:S01]  /*2ab0*/  LDS.128 R16, [R0+0x7700] ;  /* 0x0077000000107984 */ /* 0x000f220000000c00 */
[----:B------:R-:W-:Y:S01]  /*2ac0*/  FADD R33, R26, R89 ;  /* 0x000000591a217221 */ /* 0x000fe20000000000 */
[----:B------:R-:W-:Y:S01]  /*2ad0*/  FADD R78, R25, R78 ;  /* 0x0000004e194e7221 */ /* 0x000fe20000000000 */
[----:B------:R-:W-:-:S02]  /*2ae0*/  FADD R82, R27, R82 ;  /* 0x000000521b527221 */ /* 0x000fc40000000000 */
[----:B------:R5:W4:Y:S01]  /*2af0*/  LDS.128 R24, [R0+0x7710] ;  /* 0x0077100000187984 */ /* 0x000b220000000c00 */
[----:B------:R-:W-:Y:S02]  /*2b00*/  IMAD.U32 R70, R70, 0x10000, RZ ;  /* 0x0001000046467824 */ /* 0x000fe400078e00ff */
[----:B------:R-:W-:Y:S02]  /*2b10*/  IMAD.U32 R72, R72, 0x10000, RZ ;  /* 0x0001000048487824 */ /* 0x000fe400078e00ff */
[----:B------:R-:W-:Y:S02]  /*2b20*/  IMAD.U32 R76, R76, 0x10000, RZ ;  /* 0x000100004c4c7824 */ /* 0x000fe400078e00ff */
[----:B------:R-:W-:Y:S02]  /*2b30*/  IMAD.U32 R80, R80, 0x10000, RZ ;  /* 0x0001000050507824 */ /* 0x000fe400078e00ff */
[----:B------:R-:W-:Y:S02]  /*2b40*/  IMAD.U32 R48, R48, 0x10000, RZ ;  /* 0x0001000030307824 */ /* 0x000fe400078e00ff */
[----:B------:R-:W-:Y:S01]  /*2b50*/  FADD R85, R22, R85 ;  /* 0x0000005516557221 */ /* 0x000fe20000000000 */
[----:B------:R-:W-:-:S02]  /*2b60*/  IMAD.U32 R68, R68, 0x10000, RZ ;  /* 0x0001000044447824 */ /* 0x000fc400078e00ff */
[----:B------:R-:W-:Y:S02]  /*2b70*/  IMAD.U32 R74, R74, 0x10000, RZ ;  /* 0x000100004a4a7824 */ /* 0x000fe400078e00ff */
[----:B------:R-:W-:Y:S02]  /*2b80*/  IMAD.U32 R50, R50, 0x10000, RZ ;  /* 0x0001000032327824 */ /* 0x000fe400078e00ff */
[----:B------:R-:W-:Y:S01]  /*2b90*/  FADD R83, R20, R83 ;  /* 0x0000005314537221 */ /* 0x000fe20000000000 */
[----:B------:R-:W-:Y:S02]  /*2ba0*/  IMAD.U32 R52, R52, 0x10000, RZ ;  /* 0x0001000034347824 */ /* 0x000fe400078e00ff */
[----:B------:R-:W-:Y:S01]  /*2bb0*/  FADD R22, R21, R70 ;  /* 0x0000004615167221 */ /* 0x000fe20000000000 */
[----:B------:R-:W-:Y:S02]  /*2bc0*/  IMAD.U32 R54, R54, 0x10000, RZ ;  /* 0x0001000036367824 */ /* 0x000fe400078e00ff */
[----:B------:R-:W-:Y:S01]  /*2bd0*/  FADD R72, R23, R72 ;  /* 0x0000004817487221 */ /* 0x000fe20000000000 */
[----:B-1----:R-:W-:Y:S01]  /*2be0*/  FADD R28, R28, R77 ;  /* 0x0000004d1c1c7221 */ /* 0x002fe20000000000 */
[----:B------:R-:W-:Y:S01]  /*2bf0*/  FADD R29, R29, R76 ;  /* 0x0000004c1d1d7221 */ /* 0x000fe20000000000 */
[----:B------:R-:W-:Y:S01]  /*2c00*/  FADD R30, R30, R79 ;  /* 0x0000004f1e1e7221 */ /* 0x000fe20000000000 */
[----:B------:R-:W-:Y:S01]  /*2c10*/  FADD R31, R31, R80 ;  /* 0x000000501f1f7221 */ /* 0x000fe20000000000 */
[----:B--2---:R-:W-:Y:S01]  /*2c20*/  FADD R8, R8, R49 ;  /* 0x0000003108087221 */ /* 0x004fe20000000000 */
[----:B------:R-:W-:Y:S01]  /*2c30*/  FADD R9, R9, R48 ;  /* 0x0000003009097221 */ /* 0x000fe20000000000 */
[----:B---3--:R-:W-:Y:S01]  /*2c40*/  FADD R69, R4, R69 ;  /* 0x0000004504457221 */ /* 0x008fe20000000000 */
[----:B------:R-:W-:Y:S01]  /*2c50*/  FADD R73, R6, R73 ;  /* 0x0000004906497221 */ /* 0x000fe20000000000 */
        /* <DEDUP_REMOVED lines=8> */
[----:B------:R-:W-:Y:S01]  /*2ce0*/  F2FP.BF16.F32.PACK_AB R4, R95, R90 ;  /* 0x0000005a5f04723e */ /* 0x000fe200000010ff */
[----:B------:R-:W-:Y:S01]  /*2cf0*/  IMAD.U32 R56, R56, 0x10000, RZ ;  /* 0x0001000038387824 */ /* 0x000fe200078e00ff */
[----:B------:R-:W-:-:S02]  /*2d00*/  F2FP.BF16.F32.PACK_AB R5, R97, R92 ;  /* 0x0000005c6105723e */ /* 0x000fc400000010ff */
[----:B------:R-:W-:Y:S02]  /*2d10*/  F2FP.BF16.F32.PACK_AB R6, R32, R67 ;  /* 0x000000432006723e */ /* 0x000fe400000010ff */
[----:B------:R-:W-:Y:S01]  /*2d20*/  F2FP.BF16.F32.PACK_AB R7, R34, R71 ;  /* 0x000000472207723e */ /* 0x000fe200000010ff */
[----:B------:R-:W-:Y:S01]  /*2d30*/  IMAD.U32 R58, R58, 0x10000, RZ ;  /* 0x000100003a3a7824 */ /* 0x000fe200078e00ff */
[----:B------:R-:W-:Y:S02]  /*2d40*/  F2FP.BF16.F32.PACK_AB R20, R62, R75 ;  /* 0x0000004b3e14723e */ /* 0x000fe400000010ff */
[----:B------:R-:W-:Y:S02]  /*2d50*/  F2FP.BF16.F32.PACK_AB R21, R46, R81 ;  /* 0x000000512e15723e */ /* 0x000fe400000010ff */
[----:B------:R-:W-:Y:S02]  /*2d60*/  F2FP.BF16.F32.PACK_AB R22, R22, R83 ;  /* 0x000000531616723e */ /* 0x000fe400000010ff */
[----:B------:R-:W-:-:S02]  /*2d70*/  F2FP.BF16.F32.PACK_AB R23, R72, R85 ;  /* 0x000000554817723e */ /* 0x000fc400000010ff */
[----:B------:R-:W-:Y:S01]  /*2d80*/  F2FP.BF16.F32.PACK_AB R28, R29, R28 ;  /* 0x0000001c1d1c723e */ /* 0x000fe200000010ff */
[----:B------:R-:W-:Y:S01]  /*2d90*/  IMAD.U32 R60, R60, 0x10000, RZ ;  /* 0x000100003c3c7824 */ /* 0x000fe200078e00ff */
[----:B------:R-:W-:Y:S01]  /*2da0*/  F2FP.BF16.F32.PACK_AB R32, R78, R87 ;  /* 0x000000574e20723e */ /* 0x000fe200000010ff */
[----:B-----5:R-:W-:Y:S01]  /*2db0*/  IMAD.U32 R0, R61, 0x10000, RZ ;  /* 0x000100003d007824 */ /* 0x020fe200078e00ff */
[----:B------:R-:W-:Y:S02]  /*2dc0*/  F2FP.BF16.F32.PACK_AB R33, R82, R33 ;  /* 0x000000215221723e */ /* 0x000fe400000010ff */
[----:B------:R-:W-:Y:S02]  /*2dd0*/  F2FP.BF16.F32.PACK_AB R34, R84, R91 ;  /* 0x0000005b5422723e */ /* 0x000fe400000010ff */
[----:B------:R-:W-:Y:S02]  /*2de0*/  F2FP.BF16.F32.PACK_AB R35, R86, R35 ;  /* 0x000000235623723e */ /* 0x000fe400000010ff */
[----:B------:R-:W-:-:S02]  /*2df0*/  F2FP.BF16.F32.PACK_AB R29, R31, R30 ;  /* 0x0000001e1f1d723e */ /* 0x000fc400000010ff */
[----:B------:R-:W-:Y:S02]  /*2e00*/  F2FP.BF16.F32.PACK_AB R8, R9, R8 ;  /* 0x000000080908723e */ /* 0x000fe400000010ff */
[----:B------:R-:W-:Y:S02]  /*2e10*/  F2FP.BF16.F32.PACK_AB R30, R68, R69 ;  /* 0x00000045441e723e */ /* 0x000fe400000010ff */
[----:B------:R-:W-:Y:S02]  /*2e20*/  F2FP.BF16.F32.PACK_AB R31, R74, R73 ;  /* 0x000000494a1f723e */ /* 0x000fe400000010ff */
[----:B------:R-:W-:Y:S01]  /*2e30*/  F2FP.BF16.F32.PACK_AB R9, R11, R10 ;  /* 0x0000000a0b09723e */ /* 0x000fe200000010ff */
[----:B------:R1:W-:Y:S01]  /*2e40*/  @P5 STG.E.128 desc[UR18][R2.64], R4 ;  /* 0x0000000402005986 */ /* 0x0003e2000c101d12 */
[----:B------:R-:W-:Y:S01]  /*2e50*/  F2FP.BF16.F32.PACK_AB R10, R13, R12 ;  /* 0x0000000c0d0a723e */ /* 0x000fe200000010ff */
[----:B----4-:R-:W-:Y:S01]  /*2e60*/  FADD R16, R16, R57 ;  /* 0x0000003910107221 */ /* 0x010fe20000000000 */
[----:B------:R-:W-:Y:S01]  /*2e70*/  F2FP.BF16.F32.PACK_AB R11, R15, R14 ;  /* 0x0000000e0f0b723e */ /* 0x000fe200000010ff */
[----:B------:R-:W-:Y:S01]  /*2e80*/  FADD R17, R17, R56 ;  /* 0x0000003811117221 */ /* 0x000fe20000000000 */
[----:B------:R1:W-:Y:S01]  /*2e90*/  @P4 STG.E.128 desc[UR18][R36.64], R20 ;  /* 0x0000001424004986 */ /* 0x0003e2000c101d12 */
[----:B------:R-:W-:Y:S01]  /*2ea0*/  FADD R18, R18, R59 ;  /* 0x0000003b12127221 */ /* 0x000fe20000000000 */
[----:B------:R-:W-:Y:S01]  /*2eb0*/  FADD R19, R19, R58 ;  /* 0x0000003a13137221 */ /* 0x000fe20000000000 */
[----:B------:R-:W-:Y:S01]  /*2ec0*/  FADD R24, R24, R63 ;  /* 0x0000003f18187221 */ /* 0x000fe20000000000 */
[----:B------:R1:W-:Y:S01]  /*2ed0*/  @P3 STG.E.128 desc[UR18][R38.64], R32 ;  /* 0x0000002026003986 */ /* 0x0003e2000c101d12 */
[----:B------:R-:W-:Y:S01]  /*2ee0*/  FADD R26, R26, R65 ;  /* 0x000000411a1a7221 */ /* 0x000fe20000000000 */
[----:B------:R-:W-:Y:S01]  /*2ef0*/  FADD R25, R25, R60 ;  /* 0x0000003c19197221 */ /* 0x000fe20000000000 */
[----:B------:R-:W-:Y:S01]  /*2f00*/  FADD R27, R27, R0 ;  /* 0x000000001b1b7221 */ /* 0x000fe20000000000 */
[----:B------:R1:W-:Y:S01]  /*2f10*/  @P2 STG.E.128 desc[UR18][R40.64], R28 ;  /* 0x0000001c28002986 */ /* 0x0003e2000c101d12 */
[----:B------:R-:W-:-:S03]  /*2f20*/  F2FP.BF16.F32.PACK_AB R16, R17, R16 ;  /* 0x000000101110723e */ /* 0x000fc600000010ff */
[----:B------:R1:W-:Y:S01]  /*2f30*/  @P1 STG.E.128 desc[UR18][R42.64], R8 ;  /* 0x000000082a001986 */ /* 0x0003e2000c101d12 */
[----:B------:R-:W-:Y:S02]  /*2f40*/  F2FP.BF16.F32.PACK_AB R17, R19, R18 ;  /* 0x000000121311723e */ /* 0x000fe400000010ff */
[----:B------:R-:W-:Y:S02]  /*2f50*/  F2FP.BF16.F32.PACK_AB R18, R25, R24 ;  /* 0x000000181912723e */ /* 0x000fe400000010ff */
[----:B------:R-:W-:Y:S01]  /*2f60*/  F2FP.BF16.F32.PACK_AB R19, R27, R26 ;  /* 0x0000001a1b13723e */ /* 0x000fe200000010ff */
[----:B------:R-:W-:Y:S06]  /*2f70*/  @!P0 EXIT ;  /* 0x000000000000894d */ /* 0x000fec0003800000 */
[----:B------:R-:W-:Y:S01]  /*2f80*/  STG.E.128 desc[UR18][R44.64], R16 ;  /* 0x000000102c007986 */ /* 0x000fe2000c101d12 */
[----:B------:R-:W-:Y:S05]  /*2f90*/  EXIT ;  /* 0x000000000000794d */ /* 0x000fea0003800000 */
.L_x_1:
[----:B------:R-:W-:-:S00]  /*2fa0*/  BRA `(.L_x_1) ;  /* 0xfffffffc00fc7947 */ /* 0x000fc0000383ffff */
[----:B------:R-:W-:-:S00]  /*2fb0*/  NOP ;  /* 0x0000000000007918 */ /* 0x000fc00000000000 */
        /* <DEDUP_REMOVED lines=12> */
.L_x_2:


//--------------------- .nv.shared.triton_mm      --------------------------
	.section	.nv.shared.triton_mm,"aw",@nobits
	.sectionflags	@""
	.align	16
	.zero		1024


//--------------------- .nv.constant0.triton_mm   --------------------------
	.section	.nv.constant0.triton_mm,"a",@progbits
	.sectionflags	@""
	.align	4
.nv.constant0.triton_mm:
	.zero		564
